//
// Generated by NVIDIA NVVM Compiler
//
// Compiler Build ID: CL-36424714
// Cuda compilation tools, release 13.0, V13.0.88
// Based on NVVM 20.0.0
//

.version 9.0
.target sm_100
.address_size 64

	// .globl	compute_immunity_with_ic50
.const .align 4 .b8 c_tmax[20] = {0, 0, 96, 65, 0, 0, 140, 65, 0, 0, 168, 65, 0, 0, 196, 65, 0, 0, 224, 65};
.const .align 4 .b8 c_thalf[60] = {0, 0, 200, 65, 184, 30, 225, 65, 236, 81, 250, 65, 82, 184, 9, 66, 174, 71, 22, 66, 10, 215, 34, 66, 164, 112, 47, 66, 0, 0, 60, 66, 92, 143, 72, 66, 246, 40, 85, 66, 82, 184, 97, 66, 174, 71, 110, 66, 10, 215, 122, 66, 82, 184, 131, 66, 0, 0, 138, 66};
.const .align 4 .b8 c_default_ic50[44] = {154, 153, 89, 63, 41, 92, 143, 63, 123, 20, 110, 63, 102, 102, 134, 63, 72, 225, 122, 63, 72, 225, 154, 63, 10, 215, 99, 63, 113, 61, 138, 63, 51, 51, 115, 63, 10, 215, 131, 63, 0, 0, 128, 63};
// _ZZ26compute_immunity_with_ic50E9smem_ic50 has been demoted
// _ZZ26compute_immunity_with_ic50E12smem_weights has been demoted
// _ZZ26compute_immunity_with_ic50E13smem_escape_y has been demoted
// _ZZ26compute_immunity_with_ic50E8smem_sum has been demoted
// _ZZ26compute_immunity_with_ic50E9smem_comp has been demoted
// _ZZ26compute_immunity_single_pkE9smem_ic50 has been demoted
// _ZZ26compute_immunity_single_pkE12smem_weights has been demoted
// _ZZ26compute_immunity_single_pkE13smem_escape_y has been demoted
// _ZZ26compute_immunity_single_pkE8smem_sum has been demoted
// _ZZ26compute_immunity_single_pkE9smem_comp has been demoted

.visible .entry compute_immunity_with_ic50(
	.param .u64 .ptr .align 1 compute_immunity_with_ic50_param_0,
	.param .u64 .ptr .align 1 compute_immunity_with_ic50_param_1,
	.param .u64 .ptr .align 1 compute_immunity_with_ic50_param_2,
	.param .u64 .ptr .align 1 compute_immunity_with_ic50_param_3,
	.param .u64 .ptr .align 1 compute_immunity_with_ic50_param_4,
	.param .u64 .ptr .align 1 compute_immunity_with_ic50_param_5,
	.param .u32 compute_immunity_with_ic50_param_6,
	.param .u32 compute_immunity_with_ic50_param_7,
	.param .u32 compute_immunity_with_ic50_param_8,
	.param .u32 compute_immunity_with_ic50_param_9
)
{
	.reg .pred 	%p<61>;
	.reg .b16 	%rs<6>;
	.reg .b32 	%r<54>;
	.reg .b32 	%f<295>;
	.reg .b64 	%rd<42>;
	.reg .b64 	%fd<144>;
	// demoted variable
	.shared .align 4 .b8 _ZZ26compute_immunity_with_ic50E9smem_ic50[44];
	// demoted variable
	.shared .align 4 .b8 _ZZ26compute_immunity_with_ic50E12smem_weights[44];
	// demoted variable
	.shared .align 4 .b8 _ZZ26compute_immunity_with_ic50E13smem_escape_y[44];
	// demoted variable
	.shared .align 8 .b8 _ZZ26compute_immunity_with_ic50E8smem_sum[2048];
	// demoted variable
	.shared .align 8 .b8 _ZZ26compute_immunity_with_ic50E9smem_comp[2048];
	ld.param.u64 	%rd9, [compute_immunity_with_ic50_param_0];
	ld.param.u64 	%rd4, [compute_immunity_with_ic50_param_1];
	ld.param.u64 	%rd5, [compute_immunity_with_ic50_param_2];
	ld.param.u64 	%rd6, [compute_immunity_with_ic50_param_3];
	ld.param.u64 	%rd7, [compute_immunity_with_ic50_param_4];
	ld.param.u64 	%rd8, [compute_immunity_with_ic50_param_5];
	ld.param.u32 	%r14, [compute_immunity_with_ic50_param_6];
	ld.param.u32 	%r15, [compute_immunity_with_ic50_param_7];
	ld.param.u32 	%r16, [compute_immunity_with_ic50_param_8];
	ld.param.u32 	%r17, [compute_immunity_with_ic50_param_9];
	cvta.to.global.u64 	%rd1, %rd9;
	mov.u32 	%r18, %ctaid.x;
	mul.hi.u32 	%r19, %r18, 458129845;
	shr.u32 	%r1, %r19, 3;
	mul.lo.s32 	%r20, %r1, 75;
	sub.s32 	%r2, %r18, %r20;
	mov.u32 	%r3, %ctaid.y;
	setp.ge.s32 	%p1, %r1, %r14;
	setp.ge.s32 	%p2, %r3, %r15;
	or.pred  	%p3, %p1, %p2;
	@%p3 bra 	$L__BB0_65;
	add.s32 	%r4, %r17, %r3;
	setp.ge.s32 	%p4, %r4, %r16;
	@%p4 bra 	$L__BB0_65;
	mov.u32 	%r5, %tid.x;
	setp.gt.u32 	%p5, %r5, 10;
	@%p5 bra 	$L__BB0_9;
	mad.lo.s32 	%r21, %r1, 11, %r5;
	mul.wide.u32 	%rd10, %r21, 4;
	add.s64 	%rd11, %rd1, %rd10;
	ld.global.nc.f32 	%f94, [%rd11];
	shl.b32 	%r22, %r5, 2;
	mov.u32 	%r23, _ZZ26compute_immunity_with_ic50E13smem_escape_y;
	add.s32 	%r24, %r23, %r22;
	st.shared.f32 	[%r24], %f94;
	setp.eq.s64 	%p6, %rd6, 0;
	@%p6 bra 	$L__BB0_5;
	cvta.to.global.u64 	%rd12, %rd6;
	mul.wide.u32 	%rd13, %r5, 4;
	add.s64 	%rd14, %rd12, %rd13;
	ld.global.nc.f32 	%f281, [%rd14];
	bra.uni 	$L__BB0_6;
$L__BB0_5:
	mul.wide.u32 	%rd15, %r5, 4;
	mov.u64 	%rd16, c_default_ic50;
	add.s64 	%rd17, %rd16, %rd15;
	ld.const.f32 	%f281, [%rd17];
$L__BB0_6:
	mov.u32 	%r26, _ZZ26compute_immunity_with_ic50E9smem_ic50;
	add.s32 	%r27, %r26, %r22;
	st.shared.f32 	[%r27], %f281;
	setp.eq.s64 	%p7, %rd7, 0;
	mov.f32 	%f282, 0f3F800000;
	@%p7 bra 	$L__BB0_8;
	cvta.to.global.u64 	%rd18, %rd7;
	mul.wide.u32 	%rd19, %r5, 4;
	add.s64 	%rd20, %rd18, %rd19;
	ld.global.nc.f32 	%f282, [%rd20];
$L__BB0_8:
	mov.u32 	%r29, _ZZ26compute_immunity_with_ic50E12smem_weights;
	add.s32 	%r30, %r29, %r22;
	st.shared.f32 	[%r30], %f282;
$L__BB0_9:
	barrier.sync 	0;
	mul.lo.s32 	%r6, %r4, %r14;
	setp.ge.s32 	%p8, %r5, %r6;
	mov.f64 	%fd140, 0d0000000000000000;
	mov.f64 	%fd141, %fd140;
	@%p8 bra 	$L__BB0_47;
	cvt.u16.u32 	%rs3, %r2;
	mul.lo.s16 	%rs4, %rs3, 137;
	shr.u16 	%rs1, %rs4, 11;
	mul.lo.s16 	%rs5, %rs1, 15;
	sub.s16 	%rs2, %rs3, %rs5;
	ld.shared.f32 	%f96, [_ZZ26compute_immunity_with_ic50E13smem_escape_y];
	add.f32 	%f6, %f96, 0f3F800000;
	ld.shared.f32 	%f7, [_ZZ26compute_immunity_with_ic50E9smem_ic50];
	ld.shared.f32 	%f8, [_ZZ26compute_immunity_with_ic50E12smem_weights];
	ld.shared.f32 	%f97, [_ZZ26compute_immunity_with_ic50E13smem_escape_y+4];
	add.f32 	%f9, %f97, 0f3F800000;
	ld.shared.f32 	%f10, [_ZZ26compute_immunity_with_ic50E9smem_ic50+4];
	ld.shared.f32 	%f11, [_ZZ26compute_immunity_with_ic50E12smem_weights+4];
	ld.shared.f32 	%f98, [_ZZ26compute_immunity_with_ic50E13smem_escape_y+8];
	add.f32 	%f12, %f98, 0f3F800000;
	ld.shared.f32 	%f13, [_ZZ26compute_immunity_with_ic50E9smem_ic50+8];
	ld.shared.f32 	%f14, [_ZZ26compute_immunity_with_ic50E12smem_weights+8];
	ld.shared.f32 	%f99, [_ZZ26compute_immunity_with_ic50E13smem_escape_y+12];
	add.f32 	%f15, %f99, 0f3F800000;
	ld.shared.f32 	%f16, [_ZZ26compute_immunity_with_ic50E9smem_ic50+12];
	ld.shared.f32 	%f17, [_ZZ26compute_immunity_with_ic50E12smem_weights+12];
	ld.shared.f32 	%f100, [_ZZ26compute_immunity_with_ic50E13smem_escape_y+16];
	add.f32 	%f18, %f100, 0f3F800000;
	ld.shared.f32 	%f19, [_ZZ26compute_immunity_with_ic50E9smem_ic50+16];
	ld.shared.f32 	%f20, [_ZZ26compute_immunity_with_ic50E12smem_weights+16];
	ld.shared.f32 	%f101, [_ZZ26compute_immunity_with_ic50E13smem_escape_y+20];
	add.f32 	%f21, %f101, 0f3F800000;
	ld.shared.f32 	%f22, [_ZZ26compute_immunity_with_ic50E9smem_ic50+20];
	ld.shared.f32 	%f23, [_ZZ26compute_immunity_with_ic50E12smem_weights+20];
	ld.shared.f32 	%f102, [_ZZ26compute_immunity_with_ic50E13smem_escape_y+24];
	add.f32 	%f24, %f102, 0f3F800000;
	ld.shared.f32 	%f25, [_ZZ26compute_immunity_with_ic50E9smem_ic50+24];
	ld.shared.f32 	%f26, [_ZZ26compute_immunity_with_ic50E12smem_weights+24];
	ld.shared.f32 	%f103, [_ZZ26compute_immunity_with_ic50E13smem_escape_y+28];
	add.f32 	%f27, %f103, 0f3F800000;
	ld.shared.f32 	%f28, [_ZZ26compute_immunity_with_ic50E9smem_ic50+28];
	ld.shared.f32 	%f29, [_ZZ26compute_immunity_with_ic50E12smem_weights+28];
	ld.shared.f32 	%f104, [_ZZ26compute_immunity_with_ic50E13smem_escape_y+32];
	add.f32 	%f30, %f104, 0f3F800000;
	ld.shared.f32 	%f31, [_ZZ26compute_immunity_with_ic50E9smem_ic50+32];
	ld.shared.f32 	%f32, [_ZZ26compute_immunity_with_ic50E12smem_weights+32];
	ld.shared.f32 	%f105, [_ZZ26compute_immunity_with_ic50E13smem_escape_y+36];
	add.f32 	%f33, %f105, 0f3F800000;
	ld.shared.f32 	%f34, [_ZZ26compute_immunity_with_ic50E9smem_ic50+36];
	ld.shared.f32 	%f35, [_ZZ26compute_immunity_with_ic50E12smem_weights+36];
	ld.shared.f32 	%f106, [_ZZ26compute_immunity_with_ic50E13smem_escape_y+40];
	add.f32 	%f36, %f106, 0f3F800000;
	ld.shared.f32 	%f37, [_ZZ26compute_immunity_with_ic50E9smem_ic50+40];
	ld.shared.f32 	%f38, [_ZZ26compute_immunity_with_ic50E12smem_weights+40];
	cvta.to.global.u64 	%rd2, %rd4;
	cvta.to.global.u64 	%rd3, %rd5;
	mov.f64 	%fd141, 0d0000000000000000;
	mov.u64 	%rd28, c_tmax;
	mov.u64 	%rd31, c_thalf;
	mov.u32 	%r53, %r5;
	mov.f64 	%fd140, %fd141;
$L__BB0_11:
	div.s32 	%r8, %r53, %r4;
	mul.lo.s32 	%r31, %r8, %r4;
	sub.s32 	%r9, %r53, %r31;
	setp.ge.s32 	%p9, %r9, %r16;
	@%p9 bra 	$L__BB0_46;
	sub.s32 	%r10, %r4, %r9;
	add.s32 	%r32, %r10, -1500;
	setp.lt.u32 	%p10, %r32, -1499;
	@%p10 bra 	$L__BB0_46;
	mad.lo.s32 	%r33, %r8, %r16, %r9;
	mul.wide.s32 	%rd21, %r33, 4;
	add.s64 	%rd22, %rd2, %rd21;
	ld.global.nc.f32 	%f39, [%rd22];
	setp.lt.f32 	%p11, %f39, 0f3A83126F;
	@%p11 bra 	$L__BB0_46;
	mul.wide.u32 	%rd23, %r9, 8;
	add.s64 	%rd24, %rd3, %rd23;
	ld.global.nc.f64 	%fd3, [%rd24];
	setp.lt.f64 	%p12, %fd3, 0d3FF0000000000000;
	@%p12 bra 	$L__BB0_46;
	mul.lo.s32 	%r34, %r8, 11;
	mul.wide.s32 	%rd25, %r34, 4;
	add.s64 	%rd26, %rd1, %rd25;
	ld.global.nc.f32 	%f40, [%rd26];
	ld.global.nc.f32 	%f41, [%rd26+4];
	ld.global.nc.f32 	%f42, [%rd26+8];
	ld.global.nc.f32 	%f43, [%rd26+12];
	ld.global.nc.f32 	%f44, [%rd26+16];
	ld.global.nc.f32 	%f45, [%rd26+20];
	ld.global.nc.f32 	%f46, [%rd26+24];
	ld.global.nc.f32 	%f47, [%rd26+28];
	ld.global.nc.f32 	%f48, [%rd26+32];
	ld.global.nc.f32 	%f49, [%rd26+36];
	ld.global.nc.f32 	%f50, [%rd26+40];
	cvt.u32.u16 	%r35, %rs1;
	mul.wide.u32 	%rd27, %r35, 4;
	add.s64 	%rd29, %rd28, %rd27;
	ld.const.f32 	%f51, [%rd29];
	cvt.u32.u16 	%r36, %rs2;
	and.b32  	%r37, %r36, 255;
	mul.wide.u32 	%rd30, %r37, 4;
	add.s64 	%rd32, %rd31, %rd30;
	ld.const.f32 	%f107, [%rd32];
	mov.f32 	%f108, 0f3F317218;
	div.rn.f32 	%f52, %f108, %f107;
	mul.f32 	%f53, %f51, %f52;
	setp.leu.f32 	%p13, %f53, 0f3F340174;
	@%p13 bra 	$L__BB0_17;
	add.f32 	%f109, %f53, 0fBF317218;
	div.rn.f32 	%f110, %f53, %f109;
	setp.lt.f32 	%p14, %f110, 0f00800000;
	mul.f32 	%f111, %f110, 0f4B000000;
	selp.f32 	%f112, %f111, %f110, %p14;
	selp.f32 	%f113, 0fC1B80000, 0f00000000, %p14;
	mov.b32 	%r38, %f112;
	add.s32 	%r39, %r38, -1059760811;
	and.b32  	%r40, %r39, -8388608;
	sub.s32 	%r41, %r38, %r40;
	mov.b32 	%f114, %r41;
	cvt.rn.f32.s32 	%f115, %r40;
	fma.rn.f32 	%f116, %f115, 0f34000000, %f113;
	add.f32 	%f117, %f114, 0fBF800000;
	fma.rn.f32 	%f118, %f117, 0fBE055027, 0f3E1039F6;
	fma.rn.f32 	%f119, %f118, %f117, 0fBDF8CDCC;
	fma.rn.f32 	%f120, %f119, %f117, 0f3E0F2955;
	fma.rn.f32 	%f121, %f120, %f117, 0fBE2AD8B9;
	fma.rn.f32 	%f122, %f121, %f117, 0f3E4CED0B;
	fma.rn.f32 	%f123, %f122, %f117, 0fBE7FFF22;
	fma.rn.f32 	%f124, %f123, %f117, 0f3EAAAA78;
	fma.rn.f32 	%f125, %f124, %f117, 0fBF000000;
	mul.f32 	%f126, %f117, %f125;
	fma.rn.f32 	%f127, %f126, %f117, %f117;
	fma.rn.f32 	%f128, %f116, 0f3F317218, %f127;
	setp.gt.u32 	%p15, %r38, 2139095039;
	fma.rn.f32 	%f129, %f112, 0f7F800000, 0f7F800000;
	selp.f32 	%f130, %f129, %f128, %p15;
	setp.eq.f32 	%p16, %f112, 0f00000000;
	selp.f32 	%f283, 0fFF800000, %f130, %p16;
	bra.uni 	$L__BB0_18;
$L__BB0_17:
	add.f32 	%f283, %f52, %f52;
$L__BB0_18:
	neg.f32 	%f57, %f52;
	mul.f32 	%f131, %f51, %f57;
	fma.rn.f32 	%f132, %f131, 0f3BBB989D, 0f3F000000;
	cvt.sat.f32.f32 	%f133, %f132;
	mov.f32 	%f134, 0f4B400001;
	mov.f32 	%f135, 0f437C0000;
	fma.rm.f32 	%f136, %f133, %f135, %f134;
	add.f32 	%f137, %f136, 0fCB40007F;
	neg.f32 	%f138, %f137;
	fma.rn.f32 	%f139, %f131, 0f3FB8AA3B, %f138;
	fma.rn.f32 	%f140, %f131, 0f32A57060, %f139;
	mov.b32 	%r42, %f136;
	shl.b32 	%r43, %r42, 23;
	mov.b32 	%f141, %r43;
	ex2.approx.ftz.f32 	%f142, %f140;
	mul.f32 	%f143, %f142, %f141;
	neg.f32 	%f58, %f283;
	mul.f32 	%f144, %f51, %f58;
	fma.rn.f32 	%f145, %f144, 0f3BBB989D, 0f3F000000;
	cvt.sat.f32.f32 	%f146, %f145;
	fma.rm.f32 	%f147, %f146, %f135, %f134;
	add.f32 	%f148, %f147, 0fCB40007F;
	neg.f32 	%f149, %f148;
	fma.rn.f32 	%f150, %f144, 0f3FB8AA3B, %f149;
	fma.rn.f32 	%f151, %f144, 0f32A57060, %f150;
	mov.b32 	%r44, %f147;
	shl.b32 	%r45, %r44, 23;
	mov.b32 	%f152, %r45;
	ex2.approx.ftz.f32 	%f153, %f151;
	mul.f32 	%f154, %f153, %f152;
	sub.f32 	%f59, %f143, %f154;
	abs.f32 	%f155, %f59;
	setp.lt.f32 	%p17, %f155, 0f2EDBE6FF;
	@%p17 bra 	$L__BB0_46;
	cvt.rn.f32.u32 	%f156, %r10;
	mul.f32 	%f157, %f156, %f57;
	fma.rn.f32 	%f158, %f157, 0f3BBB989D, 0f3F000000;
	cvt.sat.f32.f32 	%f159, %f158;
	mov.f32 	%f160, 0f4B400001;
	mov.f32 	%f161, 0f437C0000;
	fma.rm.f32 	%f162, %f159, %f161, %f160;
	add.f32 	%f163, %f162, 0fCB40007F;
	neg.f32 	%f164, %f163;
	fma.rn.f32 	%f165, %f157, 0f3FB8AA3B, %f164;
	fma.rn.f32 	%f166, %f157, 0f32A57060, %f165;
	mov.b32 	%r46, %f162;
	shl.b32 	%r47, %r46, 23;
	mov.b32 	%f167, %r47;
	ex2.approx.ftz.f32 	%f168, %f166;
	mul.f32 	%f169, %f168, %f167;
	mul.f32 	%f170, %f156, %f58;
	fma.rn.f32 	%f171, %f170, 0f3BBB989D, 0f3F000000;
	cvt.sat.f32.f32 	%f172, %f171;
	fma.rm.f32 	%f173, %f172, %f161, %f160;
	add.f32 	%f174, %f173, 0fCB40007F;
	neg.f32 	%f175, %f174;
	fma.rn.f32 	%f176, %f170, 0f3FB8AA3B, %f175;
	fma.rn.f32 	%f177, %f170, 0f32A57060, %f176;
	mov.b32 	%r48, %f173;
	shl.b32 	%r49, %r48, 23;
	mov.b32 	%f178, %r49;
	ex2.approx.ftz.f32 	%f179, %f177;
	mul.f32 	%f180, %f179, %f178;
	sub.f32 	%f181, %f169, %f180;
	div.rn.f32 	%f182, %f181, %f59;
	max.f32 	%f60, %f182, 0f00000000;
	setp.lt.f32 	%p18, %f60, 0f322BCC77;
	@%p18 bra 	$L__BB0_46;
	setp.leu.f32 	%p19, %f40, 0f3C23D70A;
	mov.f32 	%f284, %f6;
	@%p19 bra 	$L__BB0_22;
	add.f32 	%f183, %f40, 0f3F800000;
	div.rn.f32 	%f284, %f6, %f183;
$L__BB0_22:
	min.f32 	%f184, %f284, 0f42C80000;
	max.f32 	%f185, %f184, 0f3DCCCCCD;
	fma.rn.f32 	%f186, %f7, %f185, %f60;
	setp.gt.f32 	%p20, %f186, 0f2EDBE6FF;
	div.rn.f32 	%f187, %f60, %f186;
	selp.f32 	%f188, %f187, 0f00000000, %p20;
	mul.f32 	%f63, %f8, %f188;
	setp.leu.f32 	%p21, %f41, 0f3C23D70A;
	mov.f32 	%f285, %f9;
	@%p21 bra 	$L__BB0_24;
	add.f32 	%f189, %f41, 0f3F800000;
	div.rn.f32 	%f285, %f9, %f189;
$L__BB0_24:
	min.f32 	%f190, %f285, 0f42C80000;
	max.f32 	%f191, %f190, 0f3DCCCCCD;
	fma.rn.f32 	%f192, %f10, %f191, %f60;
	setp.gt.f32 	%p22, %f192, 0f2EDBE6FF;
	div.rn.f32 	%f193, %f60, %f192;
	selp.f32 	%f194, %f193, 0f00000000, %p22;
	mul.f32 	%f195, %f11, %f194;
	mov.f32 	%f196, 0f3F800000;
	sub.f32 	%f197, %f196, %f195;
	sub.f32 	%f198, %f196, %f63;
	mul.f32 	%f66, %f198, %f197;
	setp.leu.f32 	%p23, %f42, 0f3C23D70A;
	mov.f32 	%f286, %f12;
	@%p23 bra 	$L__BB0_26;
	add.f32 	%f199, %f42, 0f3F800000;
	div.rn.f32 	%f286, %f12, %f199;
$L__BB0_26:
	min.f32 	%f200, %f286, 0f42C80000;
	max.f32 	%f201, %f200, 0f3DCCCCCD;
	fma.rn.f32 	%f202, %f13, %f201, %f60;
	setp.gt.f32 	%p24, %f202, 0f2EDBE6FF;
	div.rn.f32 	%f203, %f60, %f202;
	selp.f32 	%f204, %f203, 0f00000000, %p24;
	mul.f32 	%f205, %f14, %f204;
	mov.f32 	%f206, 0f3F800000;
	sub.f32 	%f207, %f206, %f205;
	mul.f32 	%f69, %f66, %f207;
	setp.leu.f32 	%p25, %f43, 0f3C23D70A;
	mov.f32 	%f287, %f15;
	@%p25 bra 	$L__BB0_28;
	add.f32 	%f208, %f43, 0f3F800000;
	div.rn.f32 	%f287, %f15, %f208;
$L__BB0_28:
	min.f32 	%f209, %f287, 0f42C80000;
	max.f32 	%f210, %f209, 0f3DCCCCCD;
	fma.rn.f32 	%f211, %f16, %f210, %f60;
	setp.gt.f32 	%p26, %f211, 0f2EDBE6FF;
	div.rn.f32 	%f212, %f60, %f211;
	selp.f32 	%f213, %f212, 0f00000000, %p26;
	mul.f32 	%f214, %f17, %f213;
	mov.f32 	%f215, 0f3F800000;
	sub.f32 	%f216, %f215, %f214;
	mul.f32 	%f72, %f69, %f216;
	setp.leu.f32 	%p27, %f44, 0f3C23D70A;
	mov.f32 	%f288, %f18;
	@%p27 bra 	$L__BB0_30;
	add.f32 	%f217, %f44, 0f3F800000;
	div.rn.f32 	%f288, %f18, %f217;
$L__BB0_30:
	min.f32 	%f218, %f288, 0f42C80000;
	max.f32 	%f219, %f218, 0f3DCCCCCD;
	fma.rn.f32 	%f220, %f19, %f219, %f60;
	setp.gt.f32 	%p28, %f220, 0f2EDBE6FF;
	div.rn.f32 	%f221, %f60, %f220;
	selp.f32 	%f222, %f221, 0f00000000, %p28;
	mul.f32 	%f223, %f20, %f222;
	mov.f32 	%f224, 0f3F800000;
	sub.f32 	%f225, %f224, %f223;
	mul.f32 	%f75, %f72, %f225;
	setp.leu.f32 	%p29, %f45, 0f3C23D70A;
	mov.f32 	%f289, %f21;
	@%p29 bra 	$L__BB0_32;
	add.f32 	%f226, %f45, 0f3F800000;
	div.rn.f32 	%f289, %f21, %f226;
$L__BB0_32:
	min.f32 	%f227, %f289, 0f42C80000;
	max.f32 	%f228, %f227, 0f3DCCCCCD;
	fma.rn.f32 	%f229, %f22, %f228, %f60;
	setp.gt.f32 	%p30, %f229, 0f2EDBE6FF;
	div.rn.f32 	%f230, %f60, %f229;
	selp.f32 	%f231, %f230, 0f00000000, %p30;
	mul.f32 	%f232, %f23, %f231;
	mov.f32 	%f233, 0f3F800000;
	sub.f32 	%f234, %f233, %f232;
	mul.f32 	%f78, %f75, %f234;
	setp.leu.f32 	%p31, %f46, 0f3C23D70A;
	mov.f32 	%f290, %f24;
	@%p31 bra 	$L__BB0_34;
	add.f32 	%f235, %f46, 0f3F800000;
	div.rn.f32 	%f290, %f24, %f235;
$L__BB0_34:
	min.f32 	%f236, %f290, 0f42C80000;
	max.f32 	%f237, %f236, 0f3DCCCCCD;
	fma.rn.f32 	%f238, %f25, %f237, %f60;
	setp.gt.f32 	%p32, %f238, 0f2EDBE6FF;
	div.rn.f32 	%f239, %f60, %f238;
	selp.f32 	%f240, %f239, 0f00000000, %p32;
	mul.f32 	%f241, %f26, %f240;
	mov.f32 	%f242, 0f3F800000;
	sub.f32 	%f243, %f242, %f241;
	mul.f32 	%f81, %f78, %f243;
	setp.leu.f32 	%p33, %f47, 0f3C23D70A;
	mov.f32 	%f291, %f27;
	@%p33 bra 	$L__BB0_36;
	add.f32 	%f244, %f47, 0f3F800000;
	div.rn.f32 	%f291, %f27, %f244;
$L__BB0_36:
	min.f32 	%f245, %f291, 0f42C80000;
	max.f32 	%f246, %f245, 0f3DCCCCCD;
	fma.rn.f32 	%f247, %f28, %f246, %f60;
	setp.gt.f32 	%p34, %f247, 0f2EDBE6FF;
	div.rn.f32 	%f248, %f60, %f247;
	selp.f32 	%f249, %f248, 0f00000000, %p34;
	mul.f32 	%f250, %f29, %f249;
	mov.f32 	%f251, 0f3F800000;
	sub.f32 	%f252, %f251, %f250;
	mul.f32 	%f84, %f81, %f252;
	setp.leu.f32 	%p35, %f48, 0f3C23D70A;
	mov.f32 	%f292, %f30;
	@%p35 bra 	$L__BB0_38;
	add.f32 	%f253, %f48, 0f3F800000;
	div.rn.f32 	%f292, %f30, %f253;
$L__BB0_38:
	min.f32 	%f254, %f292, 0f42C80000;
	max.f32 	%f255, %f254, 0f3DCCCCCD;
	fma.rn.f32 	%f256, %f31, %f255, %f60;
	setp.gt.f32 	%p36, %f256, 0f2EDBE6FF;
	div.rn.f32 	%f257, %f60, %f256;
	selp.f32 	%f258, %f257, 0f00000000, %p36;
	mul.f32 	%f259, %f32, %f258;
	mov.f32 	%f260, 0f3F800000;
	sub.f32 	%f261, %f260, %f259;
	mul.f32 	%f87, %f84, %f261;
	setp.leu.f32 	%p37, %f49, 0f3C23D70A;
	mov.f32 	%f293, %f33;
	@%p37 bra 	$L__BB0_40;
	add.f32 	%f262, %f49, 0f3F800000;
	div.rn.f32 	%f293, %f33, %f262;
$L__BB0_40:
	min.f32 	%f263, %f293, 0f42C80000;
	max.f32 	%f264, %f263, 0f3DCCCCCD;
	fma.rn.f32 	%f265, %f34, %f264, %f60;
	setp.gt.f32 	%p38, %f265, 0f2EDBE6FF;
	div.rn.f32 	%f266, %f60, %f265;
	selp.f32 	%f267, %f266, 0f00000000, %p38;
	mul.f32 	%f268, %f35, %f267;
	mov.f32 	%f269, 0f3F800000;
	sub.f32 	%f270, %f269, %f268;
	mul.f32 	%f90, %f87, %f270;
	setp.leu.f32 	%p39, %f50, 0f3C23D70A;
	mov.f32 	%f294, %f36;
	@%p39 bra 	$L__BB0_42;
	add.f32 	%f271, %f50, 0f3F800000;
	div.rn.f32 	%f294, %f36, %f271;
$L__BB0_42:
	min.f32 	%f272, %f294, 0f42C80000;
	max.f32 	%f273, %f272, 0f3DCCCCCD;
	fma.rn.f32 	%f274, %f37, %f273, %f60;
	setp.gt.f32 	%p40, %f274, 0f2EDBE6FF;
	div.rn.f32 	%f275, %f60, %f274;
	selp.f32 	%f276, %f275, 0f00000000, %p40;
	mul.f32 	%f277, %f38, %f276;
	mov.f32 	%f278, 0f3F800000;
	sub.f32 	%f279, %f278, %f277;
	mul.f32 	%f280, %f90, %f279;
	sub.f32 	%f93, %f278, %f280;
	setp.lt.f32 	%p41, %f93, 0f322BCC77;
	@%p41 bra 	$L__BB0_46;
	cvt.f64.f32 	%fd14, %f39;
	mul.f64 	%fd15, %fd3, %fd14;
	cvt.f64.f32 	%fd16, %f93;
	mul.f64 	%fd4, %fd15, %fd16;
	add.f64 	%fd5, %fd140, %fd4;
	abs.f64 	%fd17, %fd140;
	abs.f64 	%fd18, %fd4;
	setp.ltu.f64 	%p42, %fd17, %fd18;
	@%p42 bra 	$L__BB0_45;
	sub.f64 	%fd19, %fd140, %fd5;
	add.f64 	%fd20, %fd4, %fd19;
	add.f64 	%fd141, %fd141, %fd20;
	mov.f64 	%fd140, %fd5;
	bra.uni 	$L__BB0_46;
$L__BB0_45:
	sub.f64 	%fd21, %fd4, %fd5;
	add.f64 	%fd22, %fd140, %fd21;
	add.f64 	%fd141, %fd141, %fd22;
	mov.f64 	%fd140, %fd5;
$L__BB0_46:
	add.s32 	%r53, %r53, 256;
	setp.lt.s32 	%p43, %r53, %r6;
	@%p43 bra 	$L__BB0_11;
$L__BB0_47:
	shl.b32 	%r50, %r5, 3;
	mov.u32 	%r51, _ZZ26compute_immunity_with_ic50E8smem_sum;
	add.s32 	%r12, %r51, %r50;
	st.shared.f64 	[%r12], %fd140;
	mov.u32 	%r52, _ZZ26compute_immunity_with_ic50E9smem_comp;
	add.s32 	%r13, %r52, %r50;
	st.shared.f64 	[%r13], %fd141;
	barrier.sync 	0;
	setp.gt.u32 	%p44, %r5, 127;
	@%p44 bra 	$L__BB0_49;
	ld.shared.f64 	%fd23, [%r12];
	ld.shared.f64 	%fd24, [%r12+1024];
	add.f64 	%fd25, %fd23, %fd24;
	ld.shared.f64 	%fd26, [%r13];
	ld.shared.f64 	%fd27, [%r13+1024];
	add.f64 	%fd28, %fd26, %fd27;
	abs.f64 	%fd29, %fd23;
	abs.f64 	%fd30, %fd24;
	setp.ltu.f64 	%p45, %fd29, %fd30;
	sub.f64 	%fd31, %fd23, %fd25;
	add.f64 	%fd32, %fd24, %fd31;
	sub.f64 	%fd33, %fd24, %fd25;
	add.f64 	%fd34, %fd23, %fd33;
	selp.f64 	%fd35, %fd34, %fd32, %p45;
	add.f64 	%fd36, %fd28, %fd35;
	st.shared.f64 	[%r12], %fd25;
	st.shared.f64 	[%r13], %fd36;
$L__BB0_49:
	barrier.sync 	0;
	setp.gt.u32 	%p46, %r5, 63;
	@%p46 bra 	$L__BB0_51;
	ld.shared.f64 	%fd37, [%r12];
	ld.shared.f64 	%fd38, [%r12+512];
	add.f64 	%fd39, %fd37, %fd38;
	ld.shared.f64 	%fd40, [%r13];
	ld.shared.f64 	%fd41, [%r13+512];
	add.f64 	%fd42, %fd40, %fd41;
	abs.f64 	%fd43, %fd37;
	abs.f64 	%fd44, %fd38;
	setp.ltu.f64 	%p47, %fd43, %fd44;
	sub.f64 	%fd45, %fd37, %fd39;
	add.f64 	%fd46, %fd38, %fd45;
	sub.f64 	%fd47, %fd38, %fd39;
	add.f64 	%fd48, %fd37, %fd47;
	selp.f64 	%fd49, %fd48, %fd46, %p47;
	add.f64 	%fd50, %fd42, %fd49;
	st.shared.f64 	[%r12], %fd39;
	st.shared.f64 	[%r13], %fd50;
$L__BB0_51:
	barrier.sync 	0;
	setp.gt.u32 	%p48, %r5, 31;
	@%p48 bra 	$L__BB0_53;
	ld.shared.f64 	%fd51, [%r12];
	ld.shared.f64 	%fd52, [%r12+256];
	add.f64 	%fd53, %fd51, %fd52;
	ld.shared.f64 	%fd54, [%r13];
	ld.shared.f64 	%fd55, [%r13+256];
	add.f64 	%fd56, %fd54, %fd55;
	abs.f64 	%fd57, %fd51;
	abs.f64 	%fd58, %fd52;
	setp.ltu.f64 	%p49, %fd57, %fd58;
	sub.f64 	%fd59, %fd51, %fd53;
	add.f64 	%fd60, %fd52, %fd59;
	sub.f64 	%fd61, %fd52, %fd53;
	add.f64 	%fd62, %fd51, %fd61;
	selp.f64 	%fd63, %fd62, %fd60, %p49;
	add.f64 	%fd64, %fd56, %fd63;
	st.shared.f64 	[%r12], %fd53;
	st.shared.f64 	[%r13], %fd64;
$L__BB0_53:
	barrier.sync 	0;
	setp.gt.u32 	%p50, %r5, 15;
	@%p50 bra 	$L__BB0_55;
	ld.shared.f64 	%fd65, [%r12];
	ld.shared.f64 	%fd66, [%r12+128];
	add.f64 	%fd67, %fd65, %fd66;
	ld.shared.f64 	%fd68, [%r13];
	ld.shared.f64 	%fd69, [%r13+128];
	add.f64 	%fd70, %fd68, %fd69;
	abs.f64 	%fd71, %fd65;
	abs.f64 	%fd72, %fd66;
	setp.ltu.f64 	%p51, %fd71, %fd72;
	sub.f64 	%fd73, %fd65, %fd67;
	add.f64 	%fd74, %fd66, %fd73;
	sub.f64 	%fd75, %fd66, %fd67;
	add.f64 	%fd76, %fd65, %fd75;
	selp.f64 	%fd77, %fd76, %fd74, %p51;
	add.f64 	%fd78, %fd70, %fd77;
	st.shared.f64 	[%r12], %fd67;
	st.shared.f64 	[%r13], %fd78;
$L__BB0_55:
	barrier.sync 	0;
	setp.gt.u32 	%p52, %r5, 7;
	@%p52 bra 	$L__BB0_57;
	ld.shared.f64 	%fd79, [%r12];
	ld.shared.f64 	%fd80, [%r12+64];
	add.f64 	%fd81, %fd79, %fd80;
	ld.shared.f64 	%fd82, [%r13];
	ld.shared.f64 	%fd83, [%r13+64];
	add.f64 	%fd84, %fd82, %fd83;
	abs.f64 	%fd85, %fd79;
	abs.f64 	%fd86, %fd80;
	setp.ltu.f64 	%p53, %fd85, %fd86;
	sub.f64 	%fd87, %fd79, %fd81;
	add.f64 	%fd88, %fd80, %fd87;
	sub.f64 	%fd89, %fd80, %fd81;
	add.f64 	%fd90, %fd79, %fd89;
	selp.f64 	%fd91, %fd90, %fd88, %p53;
	add.f64 	%fd92, %fd84, %fd91;
	st.shared.f64 	[%r12], %fd81;
	st.shared.f64 	[%r13], %fd92;
$L__BB0_57:
	barrier.sync 	0;
	setp.gt.u32 	%p54, %r5, 3;
	@%p54 bra 	$L__BB0_59;
	ld.shared.f64 	%fd93, [%r12];
	ld.shared.f64 	%fd94, [%r12+32];
	add.f64 	%fd95, %fd93, %fd94;
	ld.shared.f64 	%fd96, [%r13];
	ld.shared.f64 	%fd97, [%r13+32];
	add.f64 	%fd98, %fd96, %fd97;
	abs.f64 	%fd99, %fd93;
	abs.f64 	%fd100, %fd94;
	setp.ltu.f64 	%p55, %fd99, %fd100;
	sub.f64 	%fd101, %fd93, %fd95;
	add.f64 	%fd102, %fd94, %fd101;
	sub.f64 	%fd103, %fd94, %fd95;
	add.f64 	%fd104, %fd93, %fd103;
	selp.f64 	%fd105, %fd104, %fd102, %p55;
	add.f64 	%fd106, %fd98, %fd105;
	st.shared.f64 	[%r12], %fd95;
	st.shared.f64 	[%r13], %fd106;
$L__BB0_59:
	barrier.sync 	0;
	setp.gt.u32 	%p56, %r5, 1;
	@%p56 bra 	$L__BB0_61;
	ld.shared.f64 	%fd107, [%r12];
	ld.shared.f64 	%fd108, [%r12+16];
	add.f64 	%fd109, %fd107, %fd108;
	ld.shared.f64 	%fd110, [%r13];
	ld.shared.f64 	%fd111, [%r13+16];
	add.f64 	%fd112, %fd110, %fd111;
	abs.f64 	%fd113, %fd107;
	abs.f64 	%fd114, %fd108;
	setp.ltu.f64 	%p57, %fd113, %fd114;
	sub.f64 	%fd115, %fd107, %fd109;
	add.f64 	%fd116, %fd108, %fd115;
	sub.f64 	%fd117, %fd108, %fd109;
	add.f64 	%fd118, %fd107, %fd117;
	selp.f64 	%fd119, %fd118, %fd116, %p57;
	add.f64 	%fd120, %fd112, %fd119;
	st.shared.f64 	[%r12], %fd109;
	st.shared.f64 	[%r13], %fd120;
$L__BB0_61:
	barrier.sync 	0;
	setp.ne.s32 	%p58, %r5, 0;
	@%p58 bra 	$L__BB0_63;
	ld.shared.f64 	%fd121, [%r12];
	ld.shared.f64 	%fd122, [_ZZ26compute_immunity_with_ic50E8smem_sum+8];
	add.f64 	%fd123, %fd121, %fd122;
	ld.shared.f64 	%fd124, [%r13];
	ld.shared.f64 	%fd125, [_ZZ26compute_immunity_with_ic50E9smem_comp+8];
	add.f64 	%fd126, %fd124, %fd125;
	abs.f64 	%fd127, %fd121;
	abs.f64 	%fd128, %fd122;
	setp.ltu.f64 	%p59, %fd127, %fd128;
	sub.f64 	%fd129, %fd121, %fd123;
	add.f64 	%fd130, %fd122, %fd129;
	sub.f64 	%fd131, %fd122, %fd123;
	add.f64 	%fd132, %fd121, %fd131;
	selp.f64 	%fd133, %fd132, %fd130, %p59;
	add.f64 	%fd134, %fd126, %fd133;
	st.shared.f64 	[%r12], %fd123;
	st.shared.f64 	[%r13], %fd134;
$L__BB0_63:
	setp.ne.s32 	%p60, %r5, 0;
	barrier.sync 	0;
	@%p60 bra 	$L__BB0_65;
	cvt.u64.u32 	%rd33, %r15;
	mul.wide.u32 	%rd34, %r14, %r2;
	cvt.u64.u32 	%rd35, %r1;
	cvt.u64.u32 	%rd36, %r3;
	add.s64 	%rd37, %rd34, %rd35;
	mad.lo.s64 	%rd38, %rd37, %rd33, %rd36;
	ld.shared.f64 	%fd135, [_ZZ26compute_immunity_with_ic50E8smem_sum];
	ld.shared.f64 	%fd136, [_ZZ26compute_immunity_with_ic50E9smem_comp];
	add.f64 	%fd137, %fd135, %fd136;
	cvta.to.global.u64 	%rd39, %rd8;
	shl.b64 	%rd40, %rd38, 3;
	add.s64 	%rd41, %rd39, %rd40;
	st.global.f64 	[%rd41], %fd137;
$L__BB0_65:
	ret;

}
	// .globl	compute_immunity_single_pk
.visible .entry compute_immunity_single_pk(
	.param .u64 .ptr .align 1 compute_immunity_single_pk_param_0,
	.param .u64 .ptr .align 1 compute_immunity_single_pk_param_1,
	.param .u64 .ptr .align 1 compute_immunity_single_pk_param_2,
	.param .u64 .ptr .align 1 compute_immunity_single_pk_param_3,
	.param .u64 .ptr .align 1 compute_immunity_single_pk_param_4,
	.param .u64 .ptr .align 1 compute_immunity_single_pk_param_5,
	.param .u32 compute_immunity_single_pk_param_6,
	.param .u32 compute_immunity_single_pk_param_7,
	.param .u32 compute_immunity_single_pk_param_8,
	.param .u32 compute_immunity_single_pk_param_9,
	.param .u32 compute_immunity_single_pk_param_10
)
{
	.reg .pred 	%p<61>;
	.reg .b32 	%r<65>;
	.reg .b32 	%f<296>;
	.reg .b64 	%rd<41>;
	.reg .b64 	%fd<144>;
	// demoted variable
	.shared .align 4 .b8 _ZZ26compute_immunity_single_pkE9smem_ic50[44];
	// demoted variable
	.shared .align 4 .b8 _ZZ26compute_immunity_single_pkE12smem_weights[44];
	// demoted variable
	.shared .align 4 .b8 _ZZ26compute_immunity_single_pkE13smem_escape_y[44];
	// demoted variable
	.shared .align 8 .b8 _ZZ26compute_immunity_single_pkE8smem_sum[2048];
	// demoted variable
	.shared .align 8 .b8 _ZZ26compute_immunity_single_pkE9smem_comp[2048];
	ld.param.u64 	%rd2, [compute_immunity_single_pk_param_0];
	ld.param.u64 	%rd5, [compute_immunity_single_pk_param_3];
	ld.param.u64 	%rd6, [compute_immunity_single_pk_param_4];
	ld.param.u32 	%r14, [compute_immunity_single_pk_param_6];
	ld.param.u32 	%r15, [compute_immunity_single_pk_param_7];
	ld.param.u32 	%r17, [compute_immunity_single_pk_param_9];
	ld.param.u32 	%r18, [compute_immunity_single_pk_param_10];
	cvta.to.global.u64 	%rd1, %rd2;
	mov.u32 	%r1, %ctaid.x;
	mov.u32 	%r2, %ctaid.y;
	setp.ge.s32 	%p1, %r1, %r14;
	setp.ge.s32 	%p2, %r2, %r15;
	or.pred  	%p3, %p1, %p2;
	@%p3 bra 	$L__BB1_65;
	ld.param.u32 	%r61, [compute_immunity_single_pk_param_8];
	add.s32 	%r3, %r17, %r2;
	setp.ge.s32 	%p4, %r3, %r61;
	@%p4 bra 	$L__BB1_65;
	mov.u32 	%r4, %tid.x;
	setp.gt.u32 	%p5, %r4, 10;
	@%p5 bra 	$L__BB1_9;
	mad.lo.s32 	%r19, %r1, 11, %r4;
	mul.wide.u32 	%rd8, %r19, 4;
	add.s64 	%rd9, %rd1, %rd8;
	ld.global.nc.f32 	%f93, [%rd9];
	shl.b32 	%r20, %r4, 2;
	mov.u32 	%r21, _ZZ26compute_immunity_single_pkE13smem_escape_y;
	add.s32 	%r22, %r21, %r20;
	st.shared.f32 	[%r22], %f93;
	setp.eq.s64 	%p6, %rd5, 0;
	@%p6 bra 	$L__BB1_5;
	cvta.to.global.u64 	%rd10, %rd5;
	mul.wide.u32 	%rd11, %r4, 4;
	add.s64 	%rd12, %rd10, %rd11;
	ld.global.nc.f32 	%f282, [%rd12];
	bra.uni 	$L__BB1_6;
$L__BB1_5:
	mul.wide.u32 	%rd13, %r4, 4;
	mov.u64 	%rd14, c_default_ic50;
	add.s64 	%rd15, %rd14, %rd13;
	ld.const.f32 	%f282, [%rd15];
$L__BB1_6:
	mov.u32 	%r24, _ZZ26compute_immunity_single_pkE9smem_ic50;
	add.s32 	%r25, %r24, %r20;
	st.shared.f32 	[%r25], %f282;
	setp.eq.s64 	%p7, %rd6, 0;
	mov.f32 	%f283, 0f3F800000;
	@%p7 bra 	$L__BB1_8;
	cvta.to.global.u64 	%rd16, %rd6;
	mul.wide.u32 	%rd17, %r4, 4;
	add.s64 	%rd18, %rd16, %rd17;
	ld.global.nc.f32 	%f283, [%rd18];
$L__BB1_8:
	mov.u32 	%r27, _ZZ26compute_immunity_single_pkE12smem_weights;
	add.s32 	%r28, %r27, %r20;
	st.shared.f32 	[%r28], %f283;
$L__BB1_9:
	ld.param.u32 	%r58, [compute_immunity_single_pk_param_6];
	barrier.sync 	0;
	mul.lo.s32 	%r29, %r3, %r58;
	setp.ge.s32 	%p8, %r4, %r29;
	mov.f64 	%fd140, 0d0000000000000000;
	mov.f64 	%fd141, %fd140;
	@%p8 bra 	$L__BB1_47;
	mul.hi.s32 	%r30, %r18, -2004318071;
	add.s32 	%r31, %r30, %r18;
	shr.u32 	%r32, %r31, 31;
	shr.s32 	%r33, %r31, 3;
	add.s32 	%r5, %r33, %r32;
	mul.lo.s32 	%r34, %r5, 15;
	sub.s32 	%r6, %r18, %r34;
	ld.shared.f32 	%f95, [_ZZ26compute_immunity_single_pkE13smem_escape_y];
	add.f32 	%f6, %f95, 0f3F800000;
	ld.shared.f32 	%f7, [_ZZ26compute_immunity_single_pkE9smem_ic50];
	ld.shared.f32 	%f8, [_ZZ26compute_immunity_single_pkE12smem_weights];
	ld.shared.f32 	%f96, [_ZZ26compute_immunity_single_pkE13smem_escape_y+4];
	add.f32 	%f9, %f96, 0f3F800000;
	ld.shared.f32 	%f10, [_ZZ26compute_immunity_single_pkE9smem_ic50+4];
	ld.shared.f32 	%f11, [_ZZ26compute_immunity_single_pkE12smem_weights+4];
	ld.shared.f32 	%f97, [_ZZ26compute_immunity_single_pkE13smem_escape_y+8];
	add.f32 	%f12, %f97, 0f3F800000;
	ld.shared.f32 	%f13, [_ZZ26compute_immunity_single_pkE9smem_ic50+8];
	ld.shared.f32 	%f14, [_ZZ26compute_immunity_single_pkE12smem_weights+8];
	ld.shared.f32 	%f98, [_ZZ26compute_immunity_single_pkE13smem_escape_y+12];
	add.f32 	%f15, %f98, 0f3F800000;
	ld.shared.f32 	%f16, [_ZZ26compute_immunity_single_pkE9smem_ic50+12];
	ld.shared.f32 	%f17, [_ZZ26compute_immunity_single_pkE12smem_weights+12];
	ld.shared.f32 	%f99, [_ZZ26compute_immunity_single_pkE13smem_escape_y+16];
	add.f32 	%f18, %f99, 0f3F800000;
	ld.shared.f32 	%f19, [_ZZ26compute_immunity_single_pkE9smem_ic50+16];
	ld.shared.f32 	%f20, [_ZZ26compute_immunity_single_pkE12smem_weights+16];
	ld.shared.f32 	%f100, [_ZZ26compute_immunity_single_pkE13smem_escape_y+20];
	add.f32 	%f21, %f100, 0f3F800000;
	ld.shared.f32 	%f22, [_ZZ26compute_immunity_single_pkE9smem_ic50+20];
	ld.shared.f32 	%f23, [_ZZ26compute_immunity_single_pkE12smem_weights+20];
	ld.shared.f32 	%f101, [_ZZ26compute_immunity_single_pkE13smem_escape_y+24];
	add.f32 	%f24, %f101, 0f3F800000;
	ld.shared.f32 	%f25, [_ZZ26compute_immunity_single_pkE9smem_ic50+24];
	ld.shared.f32 	%f26, [_ZZ26compute_immunity_single_pkE12smem_weights+24];
	ld.shared.f32 	%f102, [_ZZ26compute_immunity_single_pkE13smem_escape_y+28];
	add.f32 	%f27, %f102, 0f3F800000;
	ld.shared.f32 	%f28, [_ZZ26compute_immunity_single_pkE9smem_ic50+28];
	ld.shared.f32 	%f29, [_ZZ26compute_immunity_single_pkE12smem_weights+28];
	ld.shared.f32 	%f103, [_ZZ26compute_immunity_single_pkE13smem_escape_y+32];
	add.f32 	%f30, %f103, 0f3F800000;
	ld.shared.f32 	%f31, [_ZZ26compute_immunity_single_pkE9smem_ic50+32];
	ld.shared.f32 	%f32, [_ZZ26compute_immunity_single_pkE12smem_weights+32];
	ld.shared.f32 	%f104, [_ZZ26compute_immunity_single_pkE13smem_escape_y+36];
	add.f32 	%f33, %f104, 0f3F800000;
	ld.shared.f32 	%f34, [_ZZ26compute_immunity_single_pkE9smem_ic50+36];
	ld.shared.f32 	%f35, [_ZZ26compute_immunity_single_pkE12smem_weights+36];
	ld.shared.f32 	%f105, [_ZZ26compute_immunity_single_pkE13smem_escape_y+40];
	add.f32 	%f36, %f105, 0f3F800000;
	ld.shared.f32 	%f37, [_ZZ26compute_immunity_single_pkE9smem_ic50+40];
	mov.f64 	%fd141, 0d0000000000000000;
	ld.shared.f32 	%f38, [_ZZ26compute_immunity_single_pkE12smem_weights+40];
	mul.wide.s32 	%rd28, %r5, 4;
	mov.u64 	%rd29, c_tmax;
	add.s64 	%rd30, %rd29, %rd28;
	mul.wide.s32 	%rd31, %r6, 4;
	mov.u64 	%rd32, c_thalf;
	add.s64 	%rd33, %rd32, %rd31;
	mov.u32 	%r64, %r4;
	mov.f64 	%fd140, %fd141;
$L__BB1_11:
	ld.param.u32 	%r62, [compute_immunity_single_pk_param_8];
	div.s32 	%r8, %r64, %r3;
	mul.lo.s32 	%r35, %r8, %r3;
	sub.s32 	%r9, %r64, %r35;
	setp.ge.s32 	%p9, %r9, %r62;
	@%p9 bra 	$L__BB1_46;
	sub.s32 	%r10, %r3, %r9;
	add.s32 	%r36, %r10, -1500;
	setp.lt.u32 	%p10, %r36, -1499;
	@%p10 bra 	$L__BB1_46;
	ld.param.u32 	%r63, [compute_immunity_single_pk_param_8];
	ld.param.u64 	%rd38, [compute_immunity_single_pk_param_1];
	mad.lo.s32 	%r37, %r8, %r63, %r9;
	cvta.to.global.u64 	%rd19, %rd38;
	mul.wide.s32 	%rd20, %r37, 4;
	add.s64 	%rd21, %rd19, %rd20;
	ld.global.nc.f32 	%f39, [%rd21];
	setp.lt.f32 	%p11, %f39, 0f3A83126F;
	@%p11 bra 	$L__BB1_46;
	ld.param.u64 	%rd39, [compute_immunity_single_pk_param_2];
	cvta.to.global.u64 	%rd22, %rd39;
	mul.wide.u32 	%rd23, %r9, 8;
	add.s64 	%rd24, %rd22, %rd23;
	ld.global.nc.f64 	%fd3, [%rd24];
	setp.lt.f64 	%p12, %fd3, 0d3FF0000000000000;
	@%p12 bra 	$L__BB1_46;
	ld.param.u64 	%rd37, [compute_immunity_single_pk_param_0];
	mul.lo.s32 	%r38, %r8, 11;
	cvta.to.global.u64 	%rd25, %rd37;
	mul.wide.s32 	%rd26, %r38, 4;
	add.s64 	%rd27, %rd25, %rd26;
	ld.global.nc.f32 	%f40, [%rd27];
	ld.global.nc.f32 	%f41, [%rd27+4];
	ld.global.nc.f32 	%f42, [%rd27+8];
	ld.global.nc.f32 	%f43, [%rd27+12];
	ld.global.nc.f32 	%f44, [%rd27+16];
	ld.global.nc.f32 	%f45, [%rd27+20];
	ld.global.nc.f32 	%f46, [%rd27+24];
	ld.global.nc.f32 	%f47, [%rd27+28];
	ld.global.nc.f32 	%f48, [%rd27+32];
	ld.global.nc.f32 	%f49, [%rd27+36];
	ld.global.nc.f32 	%f50, [%rd27+40];
	ld.const.f32 	%f51, [%rd30];
	ld.const.f32 	%f106, [%rd33];
	mov.f32 	%f107, 0f3F317218;
	div.rn.f32 	%f52, %f107, %f106;
	mul.f32 	%f108, %f51, %f52;
	setp.leu.f32 	%p13, %f108, 0f3F340174;
	@%p13 bra 	$L__BB1_17;
	mul.f32 	%f109, %f51, %f52;
	add.f32 	%f110, %f109, 0fBF317218;
	div.rn.f32 	%f111, %f109, %f110;
	setp.lt.f32 	%p14, %f111, 0f00800000;
	mul.f32 	%f112, %f111, 0f4B000000;
	selp.f32 	%f113, %f112, %f111, %p14;
	selp.f32 	%f114, 0fC1B80000, 0f00000000, %p14;
	mov.b32 	%r39, %f113;
	add.s32 	%r40, %r39, -1059760811;
	and.b32  	%r41, %r40, -8388608;
	sub.s32 	%r42, %r39, %r41;
	mov.b32 	%f115, %r42;
	cvt.rn.f32.s32 	%f116, %r41;
	fma.rn.f32 	%f117, %f116, 0f34000000, %f114;
	add.f32 	%f118, %f115, 0fBF800000;
	fma.rn.f32 	%f119, %f118, 0fBE055027, 0f3E1039F6;
	fma.rn.f32 	%f120, %f119, %f118, 0fBDF8CDCC;
	fma.rn.f32 	%f121, %f120, %f118, 0f3E0F2955;
	fma.rn.f32 	%f122, %f121, %f118, 0fBE2AD8B9;
	fma.rn.f32 	%f123, %f122, %f118, 0f3E4CED0B;
	fma.rn.f32 	%f124, %f123, %f118, 0fBE7FFF22;
	fma.rn.f32 	%f125, %f124, %f118, 0f3EAAAA78;
	fma.rn.f32 	%f126, %f125, %f118, 0fBF000000;
	mul.f32 	%f127, %f118, %f126;
	fma.rn.f32 	%f128, %f127, %f118, %f118;
	fma.rn.f32 	%f129, %f117, 0f3F317218, %f128;
	setp.gt.u32 	%p15, %r39, 2139095039;
	fma.rn.f32 	%f130, %f113, 0f7F800000, 0f7F800000;
	selp.f32 	%f131, %f130, %f129, %p15;
	setp.eq.f32 	%p16, %f113, 0f00000000;
	selp.f32 	%f284, 0fFF800000, %f131, %p16;
	bra.uni 	$L__BB1_18;
$L__BB1_17:
	add.f32 	%f284, %f52, %f52;
$L__BB1_18:
	neg.f32 	%f56, %f52;
	mul.f32 	%f132, %f51, %f56;
	fma.rn.f32 	%f133, %f132, 0f3BBB989D, 0f3F000000;
	cvt.sat.f32.f32 	%f134, %f133;
	mov.f32 	%f135, 0f4B400001;
	mov.f32 	%f136, 0f437C0000;
	fma.rm.f32 	%f137, %f134, %f136, %f135;
	add.f32 	%f138, %f137, 0fCB40007F;
	neg.f32 	%f139, %f138;
	fma.rn.f32 	%f140, %f132, 0f3FB8AA3B, %f139;
	fma.rn.f32 	%f141, %f132, 0f32A57060, %f140;
	mov.b32 	%r43, %f137;
	shl.b32 	%r44, %r43, 23;
	mov.b32 	%f142, %r44;
	ex2.approx.ftz.f32 	%f143, %f141;
	mul.f32 	%f144, %f143, %f142;
	neg.f32 	%f57, %f284;
	mul.f32 	%f145, %f51, %f57;
	fma.rn.f32 	%f146, %f145, 0f3BBB989D, 0f3F000000;
	cvt.sat.f32.f32 	%f147, %f146;
	fma.rm.f32 	%f148, %f147, %f136, %f135;
	add.f32 	%f149, %f148, 0fCB40007F;
	neg.f32 	%f150, %f149;
	fma.rn.f32 	%f151, %f145, 0f3FB8AA3B, %f150;
	fma.rn.f32 	%f152, %f145, 0f32A57060, %f151;
	mov.b32 	%r45, %f148;
	shl.b32 	%r46, %r45, 23;
	mov.b32 	%f153, %r46;
	ex2.approx.ftz.f32 	%f154, %f152;
	mul.f32 	%f155, %f154, %f153;
	sub.f32 	%f58, %f144, %f155;
	abs.f32 	%f156, %f58;
	setp.lt.f32 	%p17, %f156, 0f2EDBE6FF;
	@%p17 bra 	$L__BB1_46;
	cvt.rn.f32.u32 	%f157, %r10;
	mul.f32 	%f158, %f157, %f56;
	fma.rn.f32 	%f159, %f158, 0f3BBB989D, 0f3F000000;
	cvt.sat.f32.f32 	%f160, %f159;
	mov.f32 	%f161, 0f4B400001;
	mov.f32 	%f162, 0f437C0000;
	fma.rm.f32 	%f163, %f160, %f162, %f161;
	add.f32 	%f164, %f163, 0fCB40007F;
	neg.f32 	%f165, %f164;
	fma.rn.f32 	%f166, %f158, 0f3FB8AA3B, %f165;
	fma.rn.f32 	%f167, %f158, 0f32A57060, %f166;
	mov.b32 	%r47, %f163;
	shl.b32 	%r48, %r47, 23;
	mov.b32 	%f168, %r48;
	ex2.approx.ftz.f32 	%f169, %f167;
	mul.f32 	%f170, %f169, %f168;
	mul.f32 	%f171, %f157, %f57;
	fma.rn.f32 	%f172, %f171, 0f3BBB989D, 0f3F000000;
	cvt.sat.f32.f32 	%f173, %f172;
	fma.rm.f32 	%f174, %f173, %f162, %f161;
	add.f32 	%f175, %f174, 0fCB40007F;
	neg.f32 	%f176, %f175;
	fma.rn.f32 	%f177, %f171, 0f3FB8AA3B, %f176;
	fma.rn.f32 	%f178, %f171, 0f32A57060, %f177;
	mov.b32 	%r49, %f174;
	shl.b32 	%r50, %r49, 23;
	mov.b32 	%f179, %r50;
	ex2.approx.ftz.f32 	%f180, %f178;
	mul.f32 	%f181, %f180, %f179;
	sub.f32 	%f182, %f170, %f181;
	div.rn.f32 	%f183, %f182, %f58;
	max.f32 	%f59, %f183, 0f00000000;
	setp.lt.f32 	%p18, %f59, 0f322BCC77;
	@%p18 bra 	$L__BB1_46;
	setp.leu.f32 	%p19, %f40, 0f3C23D70A;
	mov.f32 	%f285, %f6;
	@%p19 bra 	$L__BB1_22;
	add.f32 	%f184, %f40, 0f3F800000;
	div.rn.f32 	%f285, %f6, %f184;
$L__BB1_22:
	min.f32 	%f185, %f285, 0f42C80000;
	max.f32 	%f186, %f185, 0f3DCCCCCD;
	fma.rn.f32 	%f187, %f7, %f186, %f59;
	setp.gt.f32 	%p20, %f187, 0f2EDBE6FF;
	div.rn.f32 	%f188, %f59, %f187;
	selp.f32 	%f189, %f188, 0f00000000, %p20;
	mul.f32 	%f62, %f8, %f189;
	setp.leu.f32 	%p21, %f41, 0f3C23D70A;
	mov.f32 	%f286, %f9;
	@%p21 bra 	$L__BB1_24;
	add.f32 	%f190, %f41, 0f3F800000;
	div.rn.f32 	%f286, %f9, %f190;
$L__BB1_24:
	min.f32 	%f191, %f286, 0f42C80000;
	max.f32 	%f192, %f191, 0f3DCCCCCD;
	fma.rn.f32 	%f193, %f10, %f192, %f59;
	setp.gt.f32 	%p22, %f193, 0f2EDBE6FF;
	div.rn.f32 	%f194, %f59, %f193;
	selp.f32 	%f195, %f194, 0f00000000, %p22;
	mul.f32 	%f196, %f11, %f195;
	mov.f32 	%f197, 0f3F800000;
	sub.f32 	%f198, %f197, %f196;
	sub.f32 	%f199, %f197, %f62;
	mul.f32 	%f65, %f199, %f198;
	setp.leu.f32 	%p23, %f42, 0f3C23D70A;
	mov.f32 	%f287, %f12;
	@%p23 bra 	$L__BB1_26;
	add.f32 	%f200, %f42, 0f3F800000;
	div.rn.f32 	%f287, %f12, %f200;
$L__BB1_26:
	min.f32 	%f201, %f287, 0f42C80000;
	max.f32 	%f202, %f201, 0f3DCCCCCD;
	fma.rn.f32 	%f203, %f13, %f202, %f59;
	setp.gt.f32 	%p24, %f203, 0f2EDBE6FF;
	div.rn.f32 	%f204, %f59, %f203;
	selp.f32 	%f205, %f204, 0f00000000, %p24;
	mul.f32 	%f206, %f14, %f205;
	mov.f32 	%f207, 0f3F800000;
	sub.f32 	%f208, %f207, %f206;
	mul.f32 	%f68, %f65, %f208;
	setp.leu.f32 	%p25, %f43, 0f3C23D70A;
	mov.f32 	%f288, %f15;
	@%p25 bra 	$L__BB1_28;
	add.f32 	%f209, %f43, 0f3F800000;
	div.rn.f32 	%f288, %f15, %f209;
$L__BB1_28:
	min.f32 	%f210, %f288, 0f42C80000;
	max.f32 	%f211, %f210, 0f3DCCCCCD;
	fma.rn.f32 	%f212, %f16, %f211, %f59;
	setp.gt.f32 	%p26, %f212, 0f2EDBE6FF;
	div.rn.f32 	%f213, %f59, %f212;
	selp.f32 	%f214, %f213, 0f00000000, %p26;
	mul.f32 	%f215, %f17, %f214;
	mov.f32 	%f216, 0f3F800000;
	sub.f32 	%f217, %f216, %f215;
	mul.f32 	%f71, %f68, %f217;
	setp.leu.f32 	%p27, %f44, 0f3C23D70A;
	mov.f32 	%f289, %f18;
	@%p27 bra 	$L__BB1_30;
	add.f32 	%f218, %f44, 0f3F800000;
	div.rn.f32 	%f289, %f18, %f218;
$L__BB1_30:
	min.f32 	%f219, %f289, 0f42C80000;
	max.f32 	%f220, %f219, 0f3DCCCCCD;
	fma.rn.f32 	%f221, %f19, %f220, %f59;
	setp.gt.f32 	%p28, %f221, 0f2EDBE6FF;
	div.rn.f32 	%f222, %f59, %f221;
	selp.f32 	%f223, %f222, 0f00000000, %p28;
	mul.f32 	%f224, %f20, %f223;
	mov.f32 	%f225, 0f3F800000;
	sub.f32 	%f226, %f225, %f224;
	mul.f32 	%f74, %f71, %f226;
	setp.leu.f32 	%p29, %f45, 0f3C23D70A;
	mov.f32 	%f290, %f21;
	@%p29 bra 	$L__BB1_32;
	add.f32 	%f227, %f45, 0f3F800000;
	div.rn.f32 	%f290, %f21, %f227;
$L__BB1_32:
	min.f32 	%f228, %f290, 0f42C80000;
	max.f32 	%f229, %f228, 0f3DCCCCCD;
	fma.rn.f32 	%f230, %f22, %f229, %f59;
	setp.gt.f32 	%p30, %f230, 0f2EDBE6FF;
	div.rn.f32 	%f231, %f59, %f230;
	selp.f32 	%f232, %f231, 0f00000000, %p30;
	mul.f32 	%f233, %f23, %f232;
	mov.f32 	%f234, 0f3F800000;
	sub.f32 	%f235, %f234, %f233;
	mul.f32 	%f77, %f74, %f235;
	setp.leu.f32 	%p31, %f46, 0f3C23D70A;
	mov.f32 	%f291, %f24;
	@%p31 bra 	$L__BB1_34;
	add.f32 	%f236, %f46, 0f3F800000;
	div.rn.f32 	%f291, %f24, %f236;
$L__BB1_34:
	min.f32 	%f237, %f291, 0f42C80000;
	max.f32 	%f238, %f237, 0f3DCCCCCD;
	fma.rn.f32 	%f239, %f25, %f238, %f59;
	setp.gt.f32 	%p32, %f239, 0f2EDBE6FF;
	div.rn.f32 	%f240, %f59, %f239;
	selp.f32 	%f241, %f240, 0f00000000, %p32;
	mul.f32 	%f242, %f26, %f241;
	mov.f32 	%f243, 0f3F800000;
	sub.f32 	%f244, %f243, %f242;
	mul.f32 	%f80, %f77, %f244;
	setp.leu.f32 	%p33, %f47, 0f3C23D70A;
	mov.f32 	%f292, %f27;
	@%p33 bra 	$L__BB1_36;
	add.f32 	%f245, %f47, 0f3F800000;
	div.rn.f32 	%f292, %f27, %f245;
$L__BB1_36:
	min.f32 	%f246, %f292, 0f42C80000;
	max.f32 	%f247, %f246, 0f3DCCCCCD;
	fma.rn.f32 	%f248, %f28, %f247, %f59;
	setp.gt.f32 	%p34, %f248, 0f2EDBE6FF;
	div.rn.f32 	%f249, %f59, %f248;
	selp.f32 	%f250, %f249, 0f00000000, %p34;
	mul.f32 	%f251, %f29, %f250;
	mov.f32 	%f252, 0f3F800000;
	sub.f32 	%f253, %f252, %f251;
	mul.f32 	%f83, %f80, %f253;
	setp.leu.f32 	%p35, %f48, 0f3C23D70A;
	mov.f32 	%f293, %f30;
	@%p35 bra 	$L__BB1_38;
	add.f32 	%f254, %f48, 0f3F800000;
	div.rn.f32 	%f293, %f30, %f254;
$L__BB1_38:
	min.f32 	%f255, %f293, 0f42C80000;
	max.f32 	%f256, %f255, 0f3DCCCCCD;
	fma.rn.f32 	%f257, %f31, %f256, %f59;
	setp.gt.f32 	%p36, %f257, 0f2EDBE6FF;
	div.rn.f32 	%f258, %f59, %f257;
	selp.f32 	%f259, %f258, 0f00000000, %p36;
	mul.f32 	%f260, %f32, %f259;
	mov.f32 	%f261, 0f3F800000;
	sub.f32 	%f262, %f261, %f260;
	mul.f32 	%f86, %f83, %f262;
	setp.leu.f32 	%p37, %f49, 0f3C23D70A;
	mov.f32 	%f294, %f33;
	@%p37 bra 	$L__BB1_40;
	add.f32 	%f263, %f49, 0f3F800000;
	div.rn.f32 	%f294, %f33, %f263;
$L__BB1_40:
	min.f32 	%f264, %f294, 0f42C80000;
	max.f32 	%f265, %f264, 0f3DCCCCCD;
	fma.rn.f32 	%f266, %f34, %f265, %f59;
	setp.gt.f32 	%p38, %f266, 0f2EDBE6FF;
	div.rn.f32 	%f267, %f59, %f266;
	selp.f32 	%f268, %f267, 0f00000000, %p38;
	mul.f32 	%f269, %f35, %f268;
	mov.f32 	%f270, 0f3F800000;
	sub.f32 	%f271, %f270, %f269;
	mul.f32 	%f89, %f86, %f271;
	setp.leu.f32 	%p39, %f50, 0f3C23D70A;
	mov.f32 	%f295, %f36;
	@%p39 bra 	$L__BB1_42;
	add.f32 	%f272, %f50, 0f3F800000;
	div.rn.f32 	%f295, %f36, %f272;
$L__BB1_42:
	min.f32 	%f273, %f295, 0f42C80000;
	max.f32 	%f274, %f273, 0f3DCCCCCD;
	fma.rn.f32 	%f275, %f37, %f274, %f59;
	setp.gt.f32 	%p40, %f275, 0f2EDBE6FF;
	div.rn.f32 	%f276, %f59, %f275;
	selp.f32 	%f277, %f276, 0f00000000, %p40;
	mul.f32 	%f278, %f38, %f277;
	mov.f32 	%f279, 0f3F800000;
	sub.f32 	%f280, %f279, %f278;
	mul.f32 	%f281, %f89, %f280;
	sub.f32 	%f92, %f279, %f281;
	setp.lt.f32 	%p41, %f92, 0f322BCC77;
	@%p41 bra 	$L__BB1_46;
	cvt.f64.f32 	%fd14, %f39;
	mul.f64 	%fd15, %fd3, %fd14;
	cvt.f64.f32 	%fd16, %f92;
	mul.f64 	%fd4, %fd15, %fd16;
	add.f64 	%fd5, %fd140, %fd4;
	abs.f64 	%fd17, %fd140;
	abs.f64 	%fd18, %fd4;
	setp.ltu.f64 	%p42, %fd17, %fd18;
	@%p42 bra 	$L__BB1_45;
	sub.f64 	%fd19, %fd140, %fd5;
	add.f64 	%fd20, %fd4, %fd19;
	add.f64 	%fd141, %fd141, %fd20;
	mov.f64 	%fd140, %fd5;
	bra.uni 	$L__BB1_46;
$L__BB1_45:
	sub.f64 	%fd21, %fd4, %fd5;
	add.f64 	%fd22, %fd140, %fd21;
	add.f64 	%fd141, %fd141, %fd22;
	mov.f64 	%fd140, %fd5;
$L__BB1_46:
	ld.param.u32 	%r59, [compute_immunity_single_pk_param_6];
	add.s32 	%r64, %r64, 256;
	mul.lo.s32 	%r51, %r3, %r59;
	setp.lt.s32 	%p43, %r64, %r51;
	@%p43 bra 	$L__BB1_11;
$L__BB1_47:
	shl.b32 	%r52, %r4, 3;
	mov.u32 	%r53, _ZZ26compute_immunity_single_pkE8smem_sum;
	add.s32 	%r12, %r53, %r52;
	st.shared.f64 	[%r12], %fd140;
	mov.u32 	%r54, _ZZ26compute_immunity_single_pkE9smem_comp;
	add.s32 	%r13, %r54, %r52;
	st.shared.f64 	[%r13], %fd141;
	barrier.sync 	0;
	setp.gt.u32 	%p44, %r4, 127;
	@%p44 bra 	$L__BB1_49;
	ld.shared.f64 	%fd23, [%r12];
	ld.shared.f64 	%fd24, [%r12+1024];
	add.f64 	%fd25, %fd23, %fd24;
	ld.shared.f64 	%fd26, [%r13];
	ld.shared.f64 	%fd27, [%r13+1024];
	add.f64 	%fd28, %fd26, %fd27;
	abs.f64 	%fd29, %fd23;
	abs.f64 	%fd30, %fd24;
	setp.ltu.f64 	%p45, %fd29, %fd30;
	sub.f64 	%fd31, %fd23, %fd25;
	add.f64 	%fd32, %fd24, %fd31;
	sub.f64 	%fd33, %fd24, %fd25;
	add.f64 	%fd34, %fd23, %fd33;
	selp.f64 	%fd35, %fd34, %fd32, %p45;
	add.f64 	%fd36, %fd28, %fd35;
	st.shared.f64 	[%r12], %fd25;
	st.shared.f64 	[%r13], %fd36;
$L__BB1_49:
	barrier.sync 	0;
	setp.gt.u32 	%p46, %r4, 63;
	@%p46 bra 	$L__BB1_51;
	ld.shared.f64 	%fd37, [%r12];
	ld.shared.f64 	%fd38, [%r12+512];
	add.f64 	%fd39, %fd37, %fd38;
	ld.shared.f64 	%fd40, [%r13];
	ld.shared.f64 	%fd41, [%r13+512];
	add.f64 	%fd42, %fd40, %fd41;
	abs.f64 	%fd43, %fd37;
	abs.f64 	%fd44, %fd38;
	setp.ltu.f64 	%p47, %fd43, %fd44;
	sub.f64 	%fd45, %fd37, %fd39;
	add.f64 	%fd46, %fd38, %fd45;
	sub.f64 	%fd47, %fd38, %fd39;
	add.f64 	%fd48, %fd37, %fd47;
	selp.f64 	%fd49, %fd48, %fd46, %p47;
	add.f64 	%fd50, %fd42, %fd49;
	st.shared.f64 	[%r12], %fd39;
	st.shared.f64 	[%r13], %fd50;
$L__BB1_51:
	barrier.sync 	0;
	setp.gt.u32 	%p48, %r4, 31;
	@%p48 bra 	$L__BB1_53;
	ld.shared.f64 	%fd51, [%r12];
	ld.shared.f64 	%fd52, [%r12+256];
	add.f64 	%fd53, %fd51, %fd52;
	ld.shared.f64 	%fd54, [%r13];
	ld.shared.f64 	%fd55, [%r13+256];
	add.f64 	%fd56, %fd54, %fd55;
	abs.f64 	%fd57, %fd51;
	abs.f64 	%fd58, %fd52;
	setp.ltu.f64 	%p49, %fd57, %fd58;
	sub.f64 	%fd59, %fd51, %fd53;
	add.f64 	%fd60, %fd52, %fd59;
	sub.f64 	%fd61, %fd52, %fd53;
	add.f64 	%fd62, %fd51, %fd61;
	selp.f64 	%fd63, %fd62, %fd60, %p49;
	add.f64 	%fd64, %fd56, %fd63;
	st.shared.f64 	[%r12], %fd53;
	st.shared.f64 	[%r13], %fd64;
$L__BB1_53:
	barrier.sync 	0;
	setp.gt.u32 	%p50, %r4, 15;
	@%p50 bra 	$L__BB1_55;
	ld.shared.f64 	%fd65, [%r12];
	ld.shared.f64 	%fd66, [%r12+128];
	add.f64 	%fd67, %fd65, %fd66;
	ld.shared.f64 	%fd68, [%r13];
	ld.shared.f64 	%fd69, [%r13+128];
	add.f64 	%fd70, %fd68, %fd69;
	abs.f64 	%fd71, %fd65;
	abs.f64 	%fd72, %fd66;
	setp.ltu.f64 	%p51, %fd71, %fd72;
	sub.f64 	%fd73, %fd65, %fd67;
	add.f64 	%fd74, %fd66, %fd73;
	sub.f64 	%fd75, %fd66, %fd67;
	add.f64 	%fd76, %fd65, %fd75;
	selp.f64 	%fd77, %fd76, %fd74, %p51;
	add.f64 	%fd78, %fd70, %fd77;
	st.shared.f64 	[%r12], %fd67;
	st.shared.f64 	[%r13], %fd78;
$L__BB1_55:
	barrier.sync 	0;
	setp.gt.u32 	%p52, %r4, 7;
	@%p52 bra 	$L__BB1_57;
	ld.shared.f64 	%fd79, [%r12];
	ld.shared.f64 	%fd80, [%r12+64];
	add.f64 	%fd81, %fd79, %fd80;
	ld.shared.f64 	%fd82, [%r13];
	ld.shared.f64 	%fd83, [%r13+64];
	add.f64 	%fd84, %fd82, %fd83;
	abs.f64 	%fd85, %fd79;
	abs.f64 	%fd86, %fd80;
	setp.ltu.f64 	%p53, %fd85, %fd86;
	sub.f64 	%fd87, %fd79, %fd81;
	add.f64 	%fd88, %fd80, %fd87;
	sub.f64 	%fd89, %fd80, %fd81;
	add.f64 	%fd90, %fd79, %fd89;
	selp.f64 	%fd91, %fd90, %fd88, %p53;
	add.f64 	%fd92, %fd84, %fd91;
	st.shared.f64 	[%r12], %fd81;
	st.shared.f64 	[%r13], %fd92;
$L__BB1_57:
	barrier.sync 	0;
	setp.gt.u32 	%p54, %r4, 3;
	@%p54 bra 	$L__BB1_59;
	ld.shared.f64 	%fd93, [%r12];
	ld.shared.f64 	%fd94, [%r12+32];
	add.f64 	%fd95, %fd93, %fd94;
	ld.shared.f64 	%fd96, [%r13];
	ld.shared.f64 	%fd97, [%r13+32];
	add.f64 	%fd98, %fd96, %fd97;
	abs.f64 	%fd99, %fd93;
	abs.f64 	%fd100, %fd94;
	setp.ltu.f64 	%p55, %fd99, %fd100;
	sub.f64 	%fd101, %fd93, %fd95;
	add.f64 	%fd102, %fd94, %fd101;
	sub.f64 	%fd103, %fd94, %fd95;
	add.f64 	%fd104, %fd93, %fd103;
	selp.f64 	%fd105, %fd104, %fd102, %p55;
	add.f64 	%fd106, %fd98, %fd105;
	st.shared.f64 	[%r12], %fd95;
	st.shared.f64 	[%r13], %fd106;
$L__BB1_59:
	barrier.sync 	0;
	setp.gt.u32 	%p56, %r4, 1;
	@%p56 bra 	$L__BB1_61;
	ld.shared.f64 	%fd107, [%r12];
	ld.shared.f64 	%fd108, [%r12+16];
	add.f64 	%fd109, %fd107, %fd108;
	ld.shared.f64 	%fd110, [%r13];
	ld.shared.f64 	%fd111, [%r13+16];
	add.f64 	%fd112, %fd110, %fd111;
	abs.f64 	%fd113, %fd107;
	abs.f64 	%fd114, %fd108;
	setp.ltu.f64 	%p57, %fd113, %fd114;
	sub.f64 	%fd115, %fd107, %fd109;
	add.f64 	%fd116, %fd108, %fd115;
	sub.f64 	%fd117, %fd108, %fd109;
	add.f64 	%fd118, %fd107, %fd117;
	selp.f64 	%fd119, %fd118, %fd116, %p57;
	add.f64 	%fd120, %fd112, %fd119;
	st.shared.f64 	[%r12], %fd109;
	st.shared.f64 	[%r13], %fd120;
$L__BB1_61:
	barrier.sync 	0;
	setp.ne.s32 	%p58, %r4, 0;
	@%p58 bra 	$L__BB1_63;
	ld.shared.f64 	%fd121, [%r12];
	ld.shared.f64 	%fd122, [_ZZ26compute_immunity_single_pkE8smem_sum+8];
	add.f64 	%fd123, %fd121, %fd122;
	ld.shared.f64 	%fd124, [%r13];
	ld.shared.f64 	%fd125, [_ZZ26compute_immunity_single_pkE9smem_comp+8];
	add.f64 	%fd126, %fd124, %fd125;
	abs.f64 	%fd127, %fd121;
	abs.f64 	%fd128, %fd122;
	setp.ltu.f64 	%p59, %fd127, %fd128;
	sub.f64 	%fd129, %fd121, %fd123;
	add.f64 	%fd130, %fd122, %fd129;
	sub.f64 	%fd131, %fd122, %fd123;
	add.f64 	%fd132, %fd121, %fd131;
	selp.f64 	%fd133, %fd132, %fd130, %p59;
	add.f64 	%fd134, %fd126, %fd133;
	st.shared.f64 	[%r12], %fd123;
	st.shared.f64 	[%r13], %fd134;
$L__BB1_63:
	setp.ne.s32 	%p60, %r4, 0;
	barrier.sync 	0;
	@%p60 bra 	$L__BB1_65;
	ld.param.u32 	%r60, [compute_immunity_single_pk_param_7];
	ld.param.u64 	%rd40, [compute_immunity_single_pk_param_5];
	ld.shared.f64 	%fd135, [_ZZ26compute_immunity_single_pkE8smem_sum];
	ld.shared.f64 	%fd136, [_ZZ26compute_immunity_single_pkE9smem_comp];
	add.f64 	%fd137, %fd135, %fd136;
	mov.u32 	%r55, %ctaid.x;
	mov.u32 	%r56, %ctaid.y;
	mad.lo.s32 	%r57, %r60, %r55, %r56;
	cvta.to.global.u64 	%rd34, %rd40;
	mul.wide.u32 	%rd35, %r57, 8;
	add.s64 	%rd36, %rd34, %rd35;
	st.global.f64 	[%rd36], %fd137;
$L__BB1_65:
	ret;

}
	// .globl	compute_gamma_from_immunity
.visible .entry compute_gamma_from_immunity(
	.param .u64 .ptr .align 1 compute_gamma_from_immunity_param_0,
	.param .u64 .ptr .align 1 compute_gamma_from_immunity_param_1,
	.param .u64 .ptr .align 1 compute_gamma_from_immunity_param_2,
	.param .u64 .ptr .align 1 compute_gamma_from_immunity_param_3,
	.param .u64 .ptr .align 1 compute_gamma_from_immunity_param_4,
	.param .f64 compute_gamma_from_immunity_param_5,
	.param .u32 compute_gamma_from_immunity_param_6,
	.param .u32 compute_gamma_from_immunity_param_7,
	.param .u32 compute_gamma_from_immunity_param_8,
	.param .u32 compute_gamma_from_immunity_param_9
)
{
	.reg .pred 	%p<34>;
	.reg .b32 	%r<118>;
	.reg .b32 	%f<16>;
	.reg .b64 	%rd<78>;
	.reg .b64 	%fd<243>;

	ld.param.u64 	%rd19, [compute_gamma_from_immunity_param_0];
	ld.param.u64 	%rd20, [compute_gamma_from_immunity_param_1];
	ld.param.f64 	%fd101, [compute_gamma_from_immunity_param_5];
	ld.param.u32 	%r58, [compute_gamma_from_immunity_param_6];
	ld.param.u32 	%r59, [compute_gamma_from_immunity_param_7];
	ld.param.u32 	%r60, [compute_gamma_from_immunity_param_8];
	ld.param.u32 	%r61, [compute_gamma_from_immunity_param_9];
	cvta.to.global.u64 	%rd1, %rd20;
	cvta.to.global.u64 	%rd2, %rd19;
	mov.u32 	%r1, %ctaid.x;
	mov.u32 	%r2, %ctaid.y;
	setp.ge.s32 	%p1, %r1, %r58;
	setp.ge.s32 	%p2, %r2, %r59;
	or.pred  	%p3, %p1, %p2;
	@%p3 bra 	$L__BB2_57;
	add.s32 	%r3, %r61, %r2;
	setp.ge.s32 	%p4, %r3, %r60;
	@%p4 bra 	$L__BB2_57;
	mul.lo.s32 	%r4, %r58, 37;
	and.b32  	%r5, %r58, 7;
	setp.lt.u32 	%p5, %r58, 8;
	mov.f64 	%fd194, 0d0000000000000000;
	mov.b32 	%r111, 0;
	mov.f64 	%fd193, %fd194;
	@%p5 bra 	$L__BB2_21;
	and.b32  	%r111, %r58, 2147483640;
	neg.s32 	%r109, %r111;
	add.s32 	%r63, %r4, 7;
	mad.lo.s32 	%r108, %r59, %r63, %r2;
	shl.b32 	%r9, %r59, 3;
	add.s32 	%r64, %r4, 6;
	mad.lo.s32 	%r107, %r59, %r64, %r2;
	add.s32 	%r65, %r4, 5;
	mad.lo.s32 	%r106, %r59, %r65, %r2;
	add.s32 	%r66, %r4, 4;
	mad.lo.s32 	%r105, %r59, %r66, %r2;
	add.s32 	%r67, %r4, 3;
	mad.lo.s32 	%r104, %r59, %r67, %r2;
	add.s32 	%r68, %r4, 2;
	mad.lo.s32 	%r103, %r59, %r68, %r2;
	mad.lo.s32 	%r69, %r59, %r4, %r59;
	add.s32 	%r102, %r2, %r69;
	mul.lo.s32 	%r70, %r59, %r58;
	mad.lo.s32 	%r100, %r70, 37, %r2;
	mov.f64 	%fd194, 0d0000000000000000;
	mul.wide.s32 	%rd4, %r60, 4;
	mov.u32 	%r101, %r3;
$L__BB2_4:
	.pragma "nounroll";
	mul.wide.s32 	%rd21, %r101, 4;
	add.s64 	%rd3, %rd1, %rd21;
	ld.global.nc.f32 	%f1, [%rd3];
	setp.lt.f32 	%p6, %f1, 0f3A83126F;
	@%p6 bra 	$L__BB2_6;
	mul.wide.s32 	%rd22, %r100, 8;
	add.s64 	%rd23, %rd2, %rd22;
	ld.global.nc.f64 	%fd105, [%rd23];
	sub.f64 	%fd106, %fd101, %fd105;
	max.f64 	%fd107, %fd106, 0d0000000000000000;
	cvt.f64.f32 	%fd108, %f1;
	fma.rn.f64 	%fd193, %fd107, %fd108, %fd193;
	add.f64 	%fd194, %fd194, %fd108;
$L__BB2_6:
	add.s64 	%rd5, %rd3, %rd4;
	ld.global.nc.f32 	%f2, [%rd5];
	setp.lt.f32 	%p7, %f2, 0f3A83126F;
	@%p7 bra 	$L__BB2_8;
	mul.wide.s32 	%rd24, %r102, 8;
	add.s64 	%rd25, %rd2, %rd24;
	ld.global.nc.f64 	%fd109, [%rd25];
	sub.f64 	%fd110, %fd101, %fd109;
	max.f64 	%fd111, %fd110, 0d0000000000000000;
	cvt.f64.f32 	%fd112, %f2;
	fma.rn.f64 	%fd193, %fd111, %fd112, %fd193;
	add.f64 	%fd194, %fd194, %fd112;
$L__BB2_8:
	add.s64 	%rd6, %rd5, %rd4;
	ld.global.nc.f32 	%f3, [%rd6];
	setp.lt.f32 	%p8, %f3, 0f3A83126F;
	@%p8 bra 	$L__BB2_10;
	mul.wide.s32 	%rd26, %r103, 8;
	add.s64 	%rd27, %rd2, %rd26;
	ld.global.nc.f64 	%fd113, [%rd27];
	sub.f64 	%fd114, %fd101, %fd113;
	max.f64 	%fd115, %fd114, 0d0000000000000000;
	cvt.f64.f32 	%fd116, %f3;
	fma.rn.f64 	%fd193, %fd115, %fd116, %fd193;
	add.f64 	%fd194, %fd194, %fd116;
$L__BB2_10:
	add.s64 	%rd7, %rd6, %rd4;
	ld.global.nc.f32 	%f4, [%rd7];
	setp.lt.f32 	%p9, %f4, 0f3A83126F;
	@%p9 bra 	$L__BB2_12;
	mul.wide.s32 	%rd28, %r104, 8;
	add.s64 	%rd29, %rd2, %rd28;
	ld.global.nc.f64 	%fd117, [%rd29];
	sub.f64 	%fd118, %fd101, %fd117;
	max.f64 	%fd119, %fd118, 0d0000000000000000;
	cvt.f64.f32 	%fd120, %f4;
	fma.rn.f64 	%fd193, %fd119, %fd120, %fd193;
	add.f64 	%fd194, %fd194, %fd120;
$L__BB2_12:
	add.s64 	%rd8, %rd7, %rd4;
	ld.global.nc.f32 	%f5, [%rd8];
	setp.lt.f32 	%p10, %f5, 0f3A83126F;
	@%p10 bra 	$L__BB2_14;
	mul.wide.s32 	%rd30, %r105, 8;
	add.s64 	%rd31, %rd2, %rd30;
	ld.global.nc.f64 	%fd121, [%rd31];
	sub.f64 	%fd122, %fd101, %fd121;
	max.f64 	%fd123, %fd122, 0d0000000000000000;
	cvt.f64.f32 	%fd124, %f5;
	fma.rn.f64 	%fd193, %fd123, %fd124, %fd193;
	add.f64 	%fd194, %fd194, %fd124;
$L__BB2_14:
	add.s64 	%rd9, %rd8, %rd4;
	ld.global.nc.f32 	%f6, [%rd9];
	setp.lt.f32 	%p11, %f6, 0f3A83126F;
	@%p11 bra 	$L__BB2_16;
	mul.wide.s32 	%rd32, %r106, 8;
	add.s64 	%rd33, %rd2, %rd32;
	ld.global.nc.f64 	%fd125, [%rd33];
	sub.f64 	%fd126, %fd101, %fd125;
	max.f64 	%fd127, %fd126, 0d0000000000000000;
	cvt.f64.f32 	%fd128, %f6;
	fma.rn.f64 	%fd193, %fd127, %fd128, %fd193;
	add.f64 	%fd194, %fd194, %fd128;
$L__BB2_16:
	add.s64 	%rd10, %rd9, %rd4;
	ld.global.nc.f32 	%f7, [%rd10];
	setp.lt.f32 	%p12, %f7, 0f3A83126F;
	@%p12 bra 	$L__BB2_18;
	mul.wide.s32 	%rd34, %r107, 8;
	add.s64 	%rd35, %rd2, %rd34;
	ld.global.nc.f64 	%fd129, [%rd35];
	sub.f64 	%fd130, %fd101, %fd129;
	max.f64 	%fd131, %fd130, 0d0000000000000000;
	cvt.f64.f32 	%fd132, %f7;
	fma.rn.f64 	%fd193, %fd131, %fd132, %fd193;
	add.f64 	%fd194, %fd194, %fd132;
$L__BB2_18:
	add.s64 	%rd36, %rd10, %rd4;
	ld.global.nc.f32 	%f8, [%rd36];
	setp.lt.f32 	%p13, %f8, 0f3A83126F;
	@%p13 bra 	$L__BB2_20;
	mul.wide.s32 	%rd37, %r108, 8;
	add.s64 	%rd38, %rd2, %rd37;
	ld.global.nc.f64 	%fd133, [%rd38];
	sub.f64 	%fd134, %fd101, %fd133;
	max.f64 	%fd135, %fd134, 0d0000000000000000;
	cvt.f64.f32 	%fd136, %f8;
	fma.rn.f64 	%fd193, %fd135, %fd136, %fd193;
	add.f64 	%fd194, %fd194, %fd136;
$L__BB2_20:
	add.s32 	%r109, %r109, 8;
	add.s32 	%r108, %r108, %r9;
	add.s32 	%r107, %r107, %r9;
	add.s32 	%r106, %r106, %r9;
	add.s32 	%r105, %r105, %r9;
	add.s32 	%r104, %r104, %r9;
	add.s32 	%r103, %r103, %r9;
	add.s32 	%r102, %r102, %r9;
	shl.b32 	%r71, %r60, 3;
	add.s32 	%r101, %r101, %r71;
	add.s32 	%r100, %r100, %r9;
	setp.ne.s32 	%p14, %r109, 0;
	@%p14 bra 	$L__BB2_4;
$L__BB2_21:
	setp.eq.s32 	%p15, %r5, 0;
	@%p15 bra 	$L__BB2_42;
	and.b32  	%r38, %r58, 3;
	setp.lt.u32 	%p16, %r5, 4;
	@%p16 bra 	$L__BB2_32;
	mad.lo.s32 	%r72, %r111, %r60, %r3;
	mul.wide.s32 	%rd39, %r72, 4;
	add.s64 	%rd11, %rd1, %rd39;
	ld.global.nc.f32 	%f9, [%rd11];
	setp.lt.f32 	%p17, %f9, 0f3A83126F;
	@%p17 bra 	$L__BB2_25;
	add.s32 	%r73, %r111, %r4;
	mad.lo.s32 	%r74, %r73, %r59, %r2;
	mul.wide.s32 	%rd40, %r74, 8;
	add.s64 	%rd41, %rd2, %rd40;
	ld.global.nc.f64 	%fd138, [%rd41];
	sub.f64 	%fd139, %fd101, %fd138;
	max.f64 	%fd140, %fd139, 0d0000000000000000;
	cvt.f64.f32 	%fd141, %f9;
	fma.rn.f64 	%fd193, %fd140, %fd141, %fd193;
	add.f64 	%fd194, %fd194, %fd141;
$L__BB2_25:
	mul.wide.s32 	%rd12, %r60, 4;
	add.s64 	%rd13, %rd11, %rd12;
	ld.global.nc.f32 	%f10, [%rd13];
	setp.lt.f32 	%p18, %f10, 0f3A83126F;
	@%p18 bra 	$L__BB2_27;
	add.s32 	%r75, %r111, %r4;
	mad.lo.s32 	%r76, %r59, %r75, %r59;
	add.s32 	%r77, %r76, %r2;
	mul.wide.s32 	%rd42, %r77, 8;
	add.s64 	%rd43, %rd2, %rd42;
	ld.global.nc.f64 	%fd142, [%rd43];
	sub.f64 	%fd143, %fd101, %fd142;
	max.f64 	%fd144, %fd143, 0d0000000000000000;
	cvt.f64.f32 	%fd145, %f10;
	fma.rn.f64 	%fd193, %fd144, %fd145, %fd193;
	add.f64 	%fd194, %fd194, %fd145;
$L__BB2_27:
	add.s64 	%rd14, %rd13, %rd12;
	ld.global.nc.f32 	%f11, [%rd14];
	setp.lt.f32 	%p19, %f11, 0f3A83126F;
	@%p19 bra 	$L__BB2_29;
	add.s32 	%r78, %r111, %r4;
	add.s32 	%r79, %r78, 2;
	mad.lo.s32 	%r80, %r79, %r59, %r2;
	mul.wide.s32 	%rd44, %r80, 8;
	add.s64 	%rd45, %rd2, %rd44;
	ld.global.nc.f64 	%fd146, [%rd45];
	sub.f64 	%fd147, %fd101, %fd146;
	max.f64 	%fd148, %fd147, 0d0000000000000000;
	cvt.f64.f32 	%fd149, %f11;
	fma.rn.f64 	%fd193, %fd148, %fd149, %fd193;
	add.f64 	%fd194, %fd194, %fd149;
$L__BB2_29:
	add.s64 	%rd46, %rd14, %rd12;
	ld.global.nc.f32 	%f12, [%rd46];
	setp.lt.f32 	%p20, %f12, 0f3A83126F;
	@%p20 bra 	$L__BB2_31;
	add.s32 	%r81, %r111, %r4;
	add.s32 	%r82, %r81, 3;
	mad.lo.s32 	%r83, %r82, %r59, %r2;
	mul.wide.s32 	%rd47, %r83, 8;
	add.s64 	%rd48, %rd2, %rd47;
	ld.global.nc.f64 	%fd150, [%rd48];
	sub.f64 	%fd151, %fd101, %fd150;
	max.f64 	%fd152, %fd151, 0d0000000000000000;
	cvt.f64.f32 	%fd153, %f12;
	fma.rn.f64 	%fd193, %fd152, %fd153, %fd193;
	add.f64 	%fd194, %fd194, %fd153;
$L__BB2_31:
	add.s32 	%r111, %r111, 4;
$L__BB2_32:
	setp.eq.s32 	%p21, %r38, 0;
	@%p21 bra 	$L__BB2_42;
	setp.eq.s32 	%p22, %r38, 1;
	@%p22 bra 	$L__BB2_39;
	mad.lo.s32 	%r84, %r111, %r60, %r3;
	mul.wide.s32 	%rd49, %r84, 4;
	add.s64 	%rd15, %rd1, %rd49;
	ld.global.nc.f32 	%f13, [%rd15];
	setp.lt.f32 	%p23, %f13, 0f3A83126F;
	@%p23 bra 	$L__BB2_36;
	add.s32 	%r85, %r111, %r4;
	mad.lo.s32 	%r86, %r85, %r59, %r2;
	mul.wide.s32 	%rd50, %r86, 8;
	add.s64 	%rd51, %rd2, %rd50;
	ld.global.nc.f64 	%fd155, [%rd51];
	sub.f64 	%fd156, %fd101, %fd155;
	max.f64 	%fd157, %fd156, 0d0000000000000000;
	cvt.f64.f32 	%fd158, %f13;
	fma.rn.f64 	%fd193, %fd157, %fd158, %fd193;
	add.f64 	%fd194, %fd194, %fd158;
$L__BB2_36:
	mul.wide.s32 	%rd52, %r60, 4;
	add.s64 	%rd53, %rd15, %rd52;
	ld.global.nc.f32 	%f14, [%rd53];
	setp.lt.f32 	%p24, %f14, 0f3A83126F;
	@%p24 bra 	$L__BB2_38;
	add.s32 	%r87, %r111, %r4;
	mad.lo.s32 	%r88, %r59, %r87, %r59;
	add.s32 	%r89, %r88, %r2;
	mul.wide.s32 	%rd54, %r89, 8;
	add.s64 	%rd55, %rd2, %rd54;
	ld.global.nc.f64 	%fd159, [%rd55];
	sub.f64 	%fd160, %fd101, %fd159;
	max.f64 	%fd161, %fd160, 0d0000000000000000;
	cvt.f64.f32 	%fd162, %f14;
	fma.rn.f64 	%fd193, %fd161, %fd162, %fd193;
	add.f64 	%fd194, %fd194, %fd162;
$L__BB2_38:
	add.s32 	%r111, %r111, 2;
$L__BB2_39:
	and.b32  	%r90, %r58, 1;
	setp.eq.b32 	%p25, %r90, 1;
	not.pred 	%p26, %p25;
	@%p26 bra 	$L__BB2_42;
	mad.lo.s32 	%r91, %r111, %r60, %r3;
	mul.wide.s32 	%rd56, %r91, 4;
	add.s64 	%rd57, %rd1, %rd56;
	ld.global.nc.f32 	%f15, [%rd57];
	setp.lt.f32 	%p27, %f15, 0f3A83126F;
	@%p27 bra 	$L__BB2_42;
	add.s32 	%r92, %r111, %r4;
	mad.lo.s32 	%r93, %r92, %r59, %r2;
	mul.wide.s32 	%rd58, %r93, 8;
	add.s64 	%rd59, %rd2, %rd58;
	ld.global.nc.f64 	%fd163, [%rd59];
	sub.f64 	%fd164, %fd101, %fd163;
	max.f64 	%fd165, %fd164, 0d0000000000000000;
	cvt.f64.f32 	%fd166, %f15;
	fma.rn.f64 	%fd193, %fd165, %fd166, %fd193;
	add.f64 	%fd194, %fd194, %fd166;
$L__BB2_42:
	setp.leu.f64 	%p28, %fd194, 0d0000000000000000;
	@%p28 bra 	$L__BB2_44;
	div.rn.f64 	%fd235, %fd193, %fd194;
	bra.uni 	$L__BB2_45;
$L__BB2_44:
	mul.f64 	%fd235, %fd101, 0d3FE0000000000000;
$L__BB2_45:
	add.s32 	%r95, %r1, %r58;
	mad.lo.s32 	%r116, %r59, %r95, %r2;
	mul.lo.s32 	%r96, %r59, %r58;
	shl.b32 	%r44, %r96, 2;
	shl.b32 	%r97, %r58, 1;
	add.s32 	%r98, %r1, %r97;
	mad.lo.s32 	%r115, %r59, %r98, %r2;
	mad.lo.s32 	%r99, %r58, 3, %r1;
	mad.lo.s32 	%r114, %r59, %r99, %r2;
	mad.lo.s32 	%r47, %r1, %r59, %r2;
	mov.f64 	%fd238, 0d4202A05F20000000;
	mov.f64 	%fd237, 0dC202A05F20000000;
	mov.f64 	%fd236, 0d0000000000000000;
	mov.b32 	%r117, 0;
	mov.u32 	%r113, %r47;
$L__BB2_46:
	setp.leu.f64 	%p29, %fd235, 0d3FB999999999999A;
	mov.f64 	%fd239, 0d0000000000000000;
	@%p29 bra 	$L__BB2_48;
	mul.wide.u32 	%rd60, %r113, 8;
	add.s64 	%rd61, %rd2, %rd60;
	ld.global.nc.f64 	%fd171, [%rd61];
	sub.f64 	%fd172, %fd101, %fd171;
	max.f64 	%fd173, %fd172, 0d0000000000000000;
	div.rn.f64 	%fd174, %fd173, %fd235;
	add.f64 	%fd239, %fd174, 0dBFF0000000000000;
$L__BB2_48:
	setp.leu.f64 	%p30, %fd235, 0d3FB999999999999A;
	min.f64 	%fd83, %fd238, %fd239;
	max.f64 	%fd84, %fd237, %fd239;
	add.f64 	%fd85, %fd236, %fd239;
	mov.f64 	%fd240, 0d0000000000000000;
	@%p30 bra 	$L__BB2_50;
	mul.wide.u32 	%rd62, %r116, 8;
	add.s64 	%rd63, %rd2, %rd62;
	ld.global.nc.f64 	%fd176, [%rd63];
	sub.f64 	%fd177, %fd101, %fd176;
	max.f64 	%fd178, %fd177, 0d0000000000000000;
	div.rn.f64 	%fd179, %fd178, %fd235;
	add.f64 	%fd240, %fd179, 0dBFF0000000000000;
$L__BB2_50:
	setp.leu.f64 	%p31, %fd235, 0d3FB999999999999A;
	min.f64 	%fd88, %fd83, %fd240;
	max.f64 	%fd89, %fd84, %fd240;
	add.f64 	%fd90, %fd85, %fd240;
	mov.f64 	%fd241, 0d0000000000000000;
	@%p31 bra 	$L__BB2_52;
	mul.wide.u32 	%rd64, %r115, 8;
	add.s64 	%rd65, %rd2, %rd64;
	ld.global.nc.f64 	%fd181, [%rd65];
	sub.f64 	%fd182, %fd101, %fd181;
	max.f64 	%fd183, %fd182, 0d0000000000000000;
	div.rn.f64 	%fd184, %fd183, %fd235;
	add.f64 	%fd241, %fd184, 0dBFF0000000000000;
$L__BB2_52:
	min.f64 	%fd93, %fd88, %fd241;
	max.f64 	%fd94, %fd89, %fd241;
	add.f64 	%fd95, %fd90, %fd241;
	setp.eq.s32 	%p32, %r117, 72;
	@%p32 bra 	$L__BB2_56;
	setp.leu.f64 	%p33, %fd235, 0d3FB999999999999A;
	mov.f64 	%fd242, 0d0000000000000000;
	@%p33 bra 	$L__BB2_55;
	mul.wide.u32 	%rd66, %r114, 8;
	add.s64 	%rd67, %rd2, %rd66;
	ld.global.nc.f64 	%fd186, [%rd67];
	sub.f64 	%fd187, %fd101, %fd186;
	max.f64 	%fd188, %fd187, 0d0000000000000000;
	div.rn.f64 	%fd189, %fd188, %fd235;
	add.f64 	%fd242, %fd189, 0dBFF0000000000000;
$L__BB2_55:
	min.f64 	%fd238, %fd93, %fd242;
	max.f64 	%fd237, %fd94, %fd242;
	add.f64 	%fd236, %fd95, %fd242;
	add.s32 	%r117, %r117, 4;
	add.s32 	%r116, %r116, %r44;
	add.s32 	%r115, %r115, %r44;
	add.s32 	%r114, %r114, %r44;
	add.s32 	%r113, %r113, %r44;
	bra.uni 	$L__BB2_46;
$L__BB2_56:
	ld.param.u64 	%rd77, [compute_gamma_from_immunity_param_4];
	ld.param.u64 	%rd76, [compute_gamma_from_immunity_param_3];
	ld.param.u64 	%rd75, [compute_gamma_from_immunity_param_2];
	cvta.to.global.u64 	%rd68, %rd75;
	mul.wide.u32 	%rd69, %r47, 8;
	add.s64 	%rd70, %rd68, %rd69;
	st.global.f64 	[%rd70], %fd93;
	cvta.to.global.u64 	%rd71, %rd76;
	add.s64 	%rd72, %rd71, %rd69;
	st.global.f64 	[%rd72], %fd94;
	div.rn.f64 	%fd190, %fd95, 0d4052C00000000000;
	cvta.to.global.u64 	%rd73, %rd77;
	add.s64 	%rd74, %rd73, %rd69;
	st.global.f64 	[%rd74], %fd190;
$L__BB2_57:
	ret;

}


// ===== COMPILED SASS (sm_100) =====

	.target	sm_100

	.elftype	@"ET_EXEC"


//--------------------- .note.nv.tkinfo           --------------------------
	.section	.note.nv.tkinfo,"",@"SHT_NOTE"
	.sectionflags	@"SHF_NOTE_NV_TKINFO"
	.tkinfo
        /*0018*/ 	.word	0x00000002
        /*0030*/ 	.string	""
        /*0030*/ 	.string	"ptxas"
        /*0030*/ 	.string	"Cuda compilation tools, release 13.0, V13.0.88"
        /*0030*/ 	.string	"Build cuda_13.0.r13.0/compiler.36424714_0"
        /*0030*/ 	.string	"-arch sm_100 -m 64 "



//--------------------- .note.nv.cuinfo           --------------------------
	.section	.note.nv.cuinfo,"",@"SHT_NOTE"
	.sectionflags	@"SHF_NOTE_NV_CUINFO"
        /*0018*/ 	.short	0x0002
        /*001a*/ 	.short	0x0064
        /*001c*/ 	.short	0x0082
	.zero		2


//--------------------- .nv.info                  --------------------------
	.section	.nv.info,"",@"SHT_CUDA_INFO"
	.align	4


	//----- nvinfo : EIATTR_REGCOUNT
	.align		4
        /*0000*/ 	.byte	0x04, 0x2f
        /*0002*/ 	.short	(.L_4 - .L_3)
	.align		4
.L_3:
        /*0004*/ 	.word	index@(compute_immunity_with_ic50)
        /*0008*/ 	.word	0x00000046


	//----- nvinfo : EIATTR_FRAME_SIZE
	.align		4
.L_4:
        /*000c*/ 	.byte	0x04, 0x11
        /*000e*/ 	.short	(.L_6 - .L_5)
	.align		4
.L_5:
        /*0010*/ 	.word	index@($__internal_2_$__cuda_sm3x_div_rn_noftz_f32_slowpath)
        /*0014*/ 	.word	0x00000000


	//----- nvinfo : EIATTR_FRAME_SIZE
	.align		4
.L_6:
        /*0018*/ 	.byte	0x04, 0x11
        /*001a*/ 	.short	(.L_8 - .L_7)
	.align		4
.L_7:
        /*001c*/ 	.word	index@(compute_immunity_with_ic50)
        /*0020*/ 	.word	0x00000000


	//----- nvinfo : EIATTR_REGCOUNT
	.align		4
.L_8:
        /*0024*/ 	.byte	0x04, 0x2f
        /*0026*/ 	.short	(.L_10 - .L_9)
	.align		4
.L_9:
        /*0028*/ 	.word	index@(compute_immunity_single_pk)
        /*002c*/ 	.word	0x00000047


	//----- nvinfo : EIATTR_FRAME_SIZE
	.align		4
.L_10:
        /*0030*/ 	.byte	0x04, 0x11
        /*0032*/ 	.short	(.L_12 - .L_11)
	.align		4
.L_11:
        /*0034*/ 	.word	index@($__internal_1_$__cuda_sm3x_div_rn_noftz_f32_slowpath)
        /*0038*/ 	.word	0x00000000


	//----- nvinfo : EIATTR_FRAME_SIZE
	.align		4
.L_12:
        /*003c*/ 	.byte	0x04, 0x11
        /*003e*/ 	.short	(.L_14 - .L_13)
	.align		4
.L_13:
        /*0040*/ 	.word	index@(compute_immunity_single_pk)
        /*0044*/ 	.word	0x00000000


	//----- nvinfo : EIATTR_REGCOUNT
	.align		4
.L_14:
        /*0048*/ 	.byte	0x04, 0x2f
        /*004a*/ 	.short	(.L_16 - .L_15)
	.align		4
.L_15:
        /*004c*/ 	.word	index@(compute_gamma_from_immunity)
        /*0050*/ 	.word	0x00000028


	//----- nvinfo : EIATTR_FRAME_SIZE
	.align		4
.L_16:
        /*0054*/ 	.byte	0x04, 0x11
        /*0056*/ 	.short	(.L_18 - .L_17)
	.align		4
.L_17:
        /*0058*/ 	.word	index@($__internal_0_$__cuda_sm20_div_rn_f64_full)
        /*005c*/ 	.word	0x00000000


	//----- nvinfo : EIATTR_FRAME_SIZE
	.align		4
.L_18:
        /*0060*/ 	.byte	0x04, 0x11
        /*0062*/ 	.short	(.L_20 - .L_19)
	.align		4
.L_19:
        /*0064*/ 	.word	index@(compute_gamma_from_immunity)
        /*0068*/ 	.word	0x00000000


	//----- nvinfo : EIATTR_MIN_STACK_SIZE
	.align		4
.L_20:
        /*006c*/ 	.byte	0x04, 0x12
        /*006e*/ 	.short	(.L_22 - .L_21)
	.align		4
.L_21:
        /*0070*/ 	.word	index@(compute_gamma_from_immunity)
        /*0074*/ 	.word	0x00000000


	//----- nvinfo : EIATTR_MIN_STACK_SIZE
	.align		4
.L_22:
        /*0078*/ 	.byte	0x04, 0x12
        /*007a*/ 	.short	(.L_24 - .L_23)
	.align		4
.L_23:
        /*007c*/ 	.word	index@(compute_immunity_single_pk)
        /*0080*/ 	.word	0x00000000


	//----- nvinfo : EIATTR_MIN_STACK_SIZE
	.align		4
.L_24:
        /*0084*/ 	.byte	0x04, 0x12
        /*0086*/ 	.short	(.L_26 - .L_25)
	.align		4
.L_25:
        /*0088*/ 	.word	index@(compute_immunity_with_ic50)
        /*008c*/ 	.word	0x00000000
.L_26:


//--------------------- .nv.compat                --------------------------
	.section	.nv.compat,"",@"SHT_CUDA_COMPAT_INFO"
	.align	4
        /*0000*/ 	.byte	0x02, 0x09, 0x00, 0x00, 0x02, 0x02, 0x01, 0x00, 0x02, 0x05, 0x05, 0x00, 0x03, 0x07, 0x01, 0x01
        /*0010*/ 	.byte	0x02, 0x03, 0x00, 0x00, 0x02, 0x06, 0x01, 0x00, 0x04, 0x0b, 0x08, 0x00, 0x01, 0x00, 0x00, 0x00
        /*0020*/ 	.byte	0x00, 0x00, 0x00, 0x00


//--------------------- .nv.info.compute_gamma_from_immunity --------------------------
	.section	.nv.info.compute_gamma_from_immunity,"",@"SHT_CUDA_INFO"
	.sectionflags	@""
	.align	4


	//----- nvinfo : EIATTR_CUDA_API_VERSION
	.align		4
        /*0000*/ 	.byte	0x04, 0x37
        /*0002*/ 	.short	(.L_28 - .L_27)
.L_27:
        /*0004*/ 	.word	0x00000082


	//----- nvinfo : EIATTR_KPARAM_INFO
	.align		4
.L_28:
        /*0008*/ 	.byte	0x04, 0x17
        /*000a*/ 	.short	(.L_30 - .L_29)
.L_29:
        /*000c*/ 	.word	0x00000000
        /*0010*/ 	.short	0x0009
        /*0012*/ 	.short	0x003c
        /*0014*/ 	.byte	0x00, 0xf0, 0x11, 0x00


	//----- nvinfo : EIATTR_KPARAM_INFO
	.align		4
.L_30:
        /*0018*/ 	.byte	0x04, 0x17
        /*001a*/ 	.short	(.L_32 - .L_31)
.L_31:
        /*001c*/ 	.word	0x00000000
        /*0020*/ 	.short	0x0008
        /*0022*/ 	.short	0x0038
        /*0024*/ 	.byte	0x00, 0xf0, 0x11, 0x00


	//----- nvinfo : EIATTR_KPARAM_INFO
	.align		4
.L_32:
        /*0028*/ 	.byte	0x04, 0x17
        /*002a*/ 	.short	(.L_34 - .L_33)
.L_33:
        /*002c*/ 	.word	0x00000000
        /*0030*/ 	.short	0x0007
        /*0032*/ 	.short	0x0034
        /*0034*/ 	.byte	0x00, 0xf0, 0x11, 0x00


	//----- nvinfo : EIATTR_KPARAM_INFO
	.align		4
.L_34:
        /*0038*/ 	.byte	0x04, 0x17
        /*003a*/ 	.short	(.L_36 - .L_35)
.L_35:
        /*003c*/ 	.word	0x00000000
        /*0040*/ 	.short	0x0006
        /*0042*/ 	.short	0x0030
        /*0044*/ 	.byte	0x00, 0xf0, 0x11, 0x00


	//----- nvinfo : EIATTR_KPARAM_INFO
	.align		4
.L_36:
        /*0048*/ 	.byte	0x04, 0x17
        /*004a*/ 	.short	(.L_38 - .L_37)
.L_37:
        /*004c*/ 	.word	0x00000000
        /*0050*/ 	.short	0x0005
        /*0052*/ 	.short	0x0028
        /*0054*/ 	.byte	0x00, 0xf0, 0x21, 0x00


	//----- nvinfo : EIATTR_KPARAM_INFO
	.align		4
.L_38:
        /*0058*/ 	.byte	0x04, 0x17
        /*005a*/ 	.short	(.L_40 - .L_39)
.L_39:
        /*005c*/ 	.word	0x00000000
        /*0060*/ 	.short	0x0004
        /*0062*/ 	.short	0x0020
        /*0064*/ 	.byte	0x00, 0xf5, 0x21, 0x00


	//----- nvinfo : EIATTR_KPARAM_INFO
	.align		4
.L_40:
        /*0068*/ 	.byte	0x04, 0x17
        /*006a*/ 	.short	(.L_42 - .L_41)
.L_41:
        /*006c*/ 	.word	0x00000000
        /*0070*/ 	.short	0x0003
        /*0072*/ 	.short	0x0018
        /*0074*/ 	.byte	0x00, 0xf5, 0x21, 0x00


	//----- nvinfo : EIATTR_KPARAM_INFO
	.align		4
.L_42:
        /*0078*/ 	.byte	0x04, 0x17
        /*007a*/ 	.short	(.L_44 - .L_43)
.L_43:
        /*007c*/ 	.word	0x00000000
        /*0080*/ 	.short	0x0002
        /*0082*/ 	.short	0x0010
        /*0084*/ 	.byte	0x00, 0xf5, 0x21, 0x00


	//----- nvinfo : EIATTR_KPARAM_INFO
	.align		4
.L_44:
        /*0088*/ 	.byte	0x04, 0x17
        /*008a*/ 	.short	(.L_46 - .L_45)
.L_45:
        /*008c*/ 	.word	0x00000000
        /*0090*/ 	.short	0x0001
        /*0092*/ 	.short	0x0008
        /*0094*/ 	.byte	0x00, 0xf5, 0x21, 0x00


	//----- nvinfo : EIATTR_KPARAM_INFO
	.align		4
.L_46:
        /*0098*/ 	.byte	0x04, 0x17
        /*009a*/ 	.short	(.L_48 - .L_47)
.L_47:
        /*009c*/ 	.word	0x00000000
        /*00a0*/ 	.short	0x0000
        /*00a2*/ 	.short	0x0000
        /*00a4*/ 	.byte	0x00, 0xf5, 0x21, 0x00


	//----- nvinfo : EIATTR_SPARSE_MMA_MASK
	.align		4
.L_48:
        /*00a8*/ 	.byte	0x03, 0x50
        /*00aa*/ 	.short	0x0000


	//----- nvinfo : EIATTR_MAXREG_COUNT
	.align		4
        /*00ac*/ 	.byte	0x03, 0x1b
        /*00ae*/ 	.short	0x00ff


	//----- nvinfo : EIATTR_MERCURY_ISA_VERSION
	.align		4
        /*00b0*/ 	.byte	0x03, 0x5f
        /*00b2*/ 	.short	0x0101


	//----- nvinfo : EIATTR_VRC_CTA_INIT_COUNT
	.align		4
        /*00b4*/ 	.byte	0x02, 0x4a
	.zero		1
	.zero		1


	//----- nvinfo : EIATTR_EXIT_INSTR_OFFSETS
	.align		4
        /*00b8*/ 	.byte	0x04, 0x1c
        /*00ba*/ 	.short	(.L_50 - .L_49)


	//   ....[0]....
.L_49:
        /*00bc*/ 	.word	0x00000060


	//   ....[1]....
        /*00c0*/ 	.word	0x000000b0


	//   ....[2]....
        /*00c4*/ 	.word	0x00002ad0


	//----- nvinfo : EIATTR_CRS_STACK_SIZE
	.align		4
.L_50:
        /*00c8*/ 	.byte	0x04, 0x1e
        /*00ca*/ 	.short	(.L_52 - .L_51)
.L_51:
        /*00cc*/ 	.word	0x00000000


	//----- nvinfo : EIATTR_CBANK_PARAM_SIZE
	.align		4
.L_52:
        /*00d0*/ 	.byte	0x03, 0x19
        /*00d2*/ 	.short	0x0040


	//----- nvinfo : EIATTR_PARAM_CBANK
	.align		4
        /*00d4*/ 	.byte	0x04, 0x0a
        /*00d6*/ 	.short	(.L_54 - .L_53)
	.align		4
.L_53:
        /*00d8*/ 	.word	index@(.nv.constant0.compute_gamma_from_immunity)
        /*00dc*/ 	.short	0x0380
        /*00de*/ 	.short	0x0040


	//----- nvinfo : EIATTR_SW_WAR
	.align		4
.L_54:
        /*00e0*/ 	.byte	0x04, 0x36
        /*00e2*/ 	.short	(.L_56 - .L_55)
.L_55:
        /*00e4*/ 	.word	0x00000008
.L_56:


//--------------------- .nv.info.compute_immunity_single_pk --------------------------
	.section	.nv.info.compute_immunity_single_pk,"",@"SHT_CUDA_INFO"
	.sectionflags	@""
	.align	4


	//----- nvinfo : EIATTR_CUDA_API_VERSION
	.align		4
        /*0000*/ 	.byte	0x04, 0x37
        /*0002*/ 	.short	(.L_58 - .L_57)
.L_57:
        /*0004*/ 	.word	0x00000082


	//----- nvinfo : EIATTR_KPARAM_INFO
	.align		4
.L_58:
        /*0008*/ 	.byte	0x04, 0x17
        /*000a*/ 	.short	(.L_60 - .L_59)
.L_59:
        /*000c*/ 	.word	0x00000000
        /*0010*/ 	.short	0x000a
        /*0012*/ 	.short	0x0040
        /*0014*/ 	.byte	0x00, 0xf0, 0x11, 0x00


	//----- nvinfo : EIATTR_KPARAM_INFO
	.align		4
.L_60:
        /*0018*/ 	.byte	0x04, 0x17
        /*001a*/ 	.short	(.L_62 - .L_61)
.L_61:
        /*001c*/ 	.word	0x00000000
        /*0020*/ 	.short	0x0009
        /*0022*/ 	.short	0x003c
        /*0024*/ 	.byte	0x00, 0xf0, 0x11, 0x00


	//----- nvinfo : EIATTR_KPARAM_INFO
	.align		4
.L_62:
        /*0028*/ 	.byte	0x04, 0x17
        /*002a*/ 	.short	(.L_64 - .L_63)
.L_63:
        /*002c*/ 	.word	0x00000000
        /*0030*/ 	.short	0x0008
        /*0032*/ 	.short	0x0038
        /*0034*/ 	.byte	0x00, 0xf0, 0x11, 0x00


	//----- nvinfo : EIATTR_KPARAM_INFO
	.align		4
.L_64:
        /*0038*/ 	.byte	0x04, 0x17
        /*003a*/ 	.short	(.L_66 - .L_65)
.L_65:
        /*003c*/ 	.word	0x00000000
        /*0040*/ 	.short	0x0007
        /*0042*/ 	.short	0x0034
        /*0044*/ 	.byte	0x00, 0xf0, 0x11, 0x00


	//----- nvinfo : EIATTR_KPARAM_INFO
	.align		4
.L_66:
        /*0048*/ 	.byte	0x04, 0x17
        /*004a*/ 	.short	(.L_68 - .L_67)
.L_67:
        /*004c*/ 	.word	0x00000000
        /*0050*/ 	.short	0x0006
        /*0052*/ 	.short	0x0030
        /*0054*/ 	.byte	0x00, 0xf0, 0x11, 0x00


	//----- nvinfo : EIATTR_KPARAM_INFO
	.align		4
.L_68:
        /*0058*/ 	.byte	0x04, 0x17
        /*005a*/ 	.short	(.L_70 - .L_69)
.L_69:
        /*005c*/ 	.word	0x00000000
        /*0060*/ 	.short	0x0005
        /*0062*/ 	.short	0x0028
        /*0064*/ 	.byte	0x00, 0xf5, 0x21, 0x00


	//----- nvinfo : EIATTR_KPARAM_INFO
	.align		4
.L_70:
        /*0068*/ 	.byte	0x04, 0x17
        /*006a*/ 	.short	(.L_72 - .L_71)
.L_71:
        /*006c*/ 	.word	0x00000000
        /*0070*/ 	.short	0x0004
        /*0072*/ 	.short	0x0020
        /*0074*/ 	.byte	0x00, 0xf5, 0x21, 0x00


	//----- nvinfo : EIATTR_KPARAM_INFO
	.align		4
.L_72:
        /*0078*/ 	.byte	0x04, 0x17
        /*007a*/ 	.short	(.L_74 - .L_73)
.L_73:
        /*007c*/ 	.word	0x00000000
        /*0080*/ 	.short	0x0003
        /*0082*/ 	.short	0x0018
        /*0084*/ 	.byte	0x00, 0xf5, 0x21, 0x00


	//----- nvinfo : EIATTR_KPARAM_INFO
	.align		4
.L_74:
        /*0088*/ 	.byte	0x04, 0x17
        /*008a*/ 	.short	(.L_76 - .L_75)
.L_75:
        /*008c*/ 	.word	0x00000000
        /*0090*/ 	.short	0x0002
        /*0092*/ 	.short	0x0010
        /*0094*/ 	.byte	0x00, 0xf5, 0x21, 0x00


	//----- nvinfo : EIATTR_KPARAM_INFO
	.align		4
.L_76:
        /*0098*/ 	.byte	0x04, 0x17
        /*009a*/ 	.short	(.L_78 - .L_77)
.L_77:
        /*009c*/ 	.word	0x00000000
        /*00a0*/ 	.short	0x0001
        /*00a2*/ 	.short	0x0008
        /*00a4*/ 	.byte	0x00, 0xf5, 0x21, 0x00


	//----- nvinfo : EIATTR_KPARAM_INFO
	.align		4
.L_78:
        /*00a8*/ 	.byte	0x04, 0x17
        /*00aa*/ 	.short	(.L_80 - .L_79)
.L_79:
        /*00ac*/ 	.word	0x00000000
        /*00b0*/ 	.short	0x0000
        /*00b2*/ 	.short	0x0000
        /*00b4*/ 	.byte	0x00, 0xf5, 0x21, 0x00


	//----- nvinfo : EIATTR_SPARSE_MMA_MASK
	.align		4
.L_80:
        /*00b8*/ 	.byte	0x03, 0x50
        /*00ba*/ 	.short	0x0000


	//----- nvinfo : EIATTR_MAXREG_COUNT
	.align		4
        /*00bc*/ 	.byte	0x03, 0x1b
        /*00be*/ 	.short	0x00ff


	//----- nvinfo : EIATTR_NUM_BARRIERS
	.align		4
        /*00c0*/ 	.byte	0x02, 0x4c
        /*00c2*/ 	.byte	0x01
	.zero		1


	//----- nvinfo : EIATTR_MERCURY_ISA_VERSION
	.align		4
        /*00c4*/ 	.byte	0x03, 0x5f
        /*00c6*/ 	.short	0x0101


	//----- nvinfo : EIATTR_COOP_GROUP_MASK_REGIDS
	.align		4
        /*00c8*/ 	.byte	0x04, 0x29
        /*00ca*/ 	.short	(.L_82 - .L_81)


	//   ....[0]....
.L_81:
        /*00cc*/ 	.word	0xffffffff


	//   ....[1]....
        /*00d0*/ 	.word	0xffffffff


	//   ....[2]....
        /*00d4*/ 	.word	0xffffffff


	//   ....[3]....
        /*00d8*/ 	.word	0xffffffff


	//   ....[4]....
        /*00dc*/ 	.word	0xffffffff


	//   ....[5]....
        /*00e0*/ 	.word	0xffffffff


	//   ....[6]....
        /*00e4*/ 	.word	0xffffffff


	//   ....[7]....
        /*00e8*/ 	.word	0xffffffff


	//   ....[8]....
        /*00ec*/ 	.word	0xffffffff


	//   ....[9]....
        /*00f0*/ 	.word	0xffffffff


	//----- nvinfo : EIATTR_COOP_GROUP_INSTR_OFFSETS
	.align		4
.L_82:
        /*00f4*/ 	.byte	0x04, 0x28
        /*00f6*/ 	.short	(.L_84 - .L_83)


	//   ....[0]....
.L_83:
        /*00f8*/ 	.word	0x00000330


	//   ....[1]....
        /*00fc*/ 	.word	0x000030a0


	//   ....[2]....
        /*0100*/ 	.word	0x000031d0


	//   ....[3]....
        /*0104*/ 	.word	0x00003320


	//   ....[4]....
        /*0108*/ 	.word	0x00003460


	//   ....[5]....
        /*010c*/ 	.word	0x000035a0


	//   ....[6]....
        /*0110*/ 	.word	0x000036e0


	//   ....[7]....
        /*0114*/ 	.word	0x00003820


	//   ....[8]....
        /*0118*/ 	.word	0x00003960


	//   ....[9]....
        /*011c*/ 	.word	0x00003ab0


	//----- nvinfo : EIATTR_VRC_CTA_INIT_COUNT
	.align		4
.L_84:
        /*0120*/ 	.byte	0x02, 0x4a
	.zero		1
	.zero		1


	//----- nvinfo : EIATTR_EXIT_INSTR_OFFSETS
	.align		4
        /*0124*/ 	.byte	0x04, 0x1c
        /*0126*/ 	.short	(.L_86 - .L_85)


	//   ....[0]....
.L_85:
        /*0128*/ 	.word	0x00000060


	//   ....[1]....
        /*012c*/ 	.word	0x000000a0


	//   ....[2]....
        /*0130*/ 	.word	0x00003ac0


	//   ....[3]....
        /*0134*/ 	.word	0x00003b80


	//----- nvinfo : EIATTR_CRS_STACK_SIZE
	.align		4
.L_86:
        /*0138*/ 	.byte	0x04, 0x1e
        /*013a*/ 	.short	(.L_88 - .L_87)
.L_87:
        /*013c*/ 	.word	0x00000000


	//----- nvinfo : EIATTR_CBANK_PARAM_SIZE
	.align		4
.L_88:
        /*0140*/ 	.byte	0x03, 0x19
        /*0142*/ 	.short	0x0044


	//----- nvinfo : EIATTR_PARAM_CBANK
	.align		4
        /*0144*/ 	.byte	0x04, 0x0a
        /*0146*/ 	.short	(.L_90 - .L_89)
	.align		4
.L_89:
        /*0148*/ 	.word	index@(.nv.constant0.compute_immunity_single_pk)
        /*014c*/ 	.short	0x0380
        /*014e*/ 	.short	0x0044


	//----- nvinfo : EIATTR_SW_WAR
	.align		4
.L_90:
        /*0150*/ 	.byte	0x04, 0x36
        /*0152*/ 	.short	(.L_92 - .L_91)
.L_91:
        /*0154*/ 	.word	0x00000008
.L_92:


//--------------------- .nv.info.compute_immunity_with_ic50 --------------------------
	.section	.nv.info.compute_immunity_with_ic50,"",@"SHT_CUDA_INFO"
	.sectionflags	@""
	.align	4


	//----- nvinfo : EIATTR_CUDA_API_VERSION
	.align		4
        /*0000*/ 	.byte	0x04, 0x37
        /*0002*/ 	.short	(.L_94 - .L_93)
.L_93:
        /*0004*/ 	.word	0x00000082


	//----- nvinfo : EIATTR_KPARAM_INFO
	.align		4
.L_94:
        /*0008*/ 	.byte	0x04, 0x17
        /*000a*/ 	.short	(.L_96 - .L_95)
.L_95:
        /*000c*/ 	.word	0x00000000
        /*0010*/ 	.short	0x0009
        /*0012*/ 	.short	0x003c
        /*0014*/ 	.byte	0x00, 0xf0, 0x11, 0x00


	//----- nvinfo : EIATTR_KPARAM_INFO
	.align		4
.L_96:
        /*0018*/ 	.byte	0x04, 0x17
        /*001a*/ 	.short	(.L_98 - .L_97)
.L_97:
        /*001c*/ 	.word	0x00000000
        /*0020*/ 	.short	0x0008
        /*0022*/ 	.short	0x0038
        /*0024*/ 	.byte	0x00, 0xf0, 0x11, 0x00


	//----- nvinfo : EIATTR_KPARAM_INFO
	.align		4
.L_98:
        /*0028*/ 	.byte	0x04, 0x17
        /*002a*/ 	.short	(.L_100 - .L_99)
.L_99:
        /*002c*/ 	.word	0x00000000
        /*0030*/ 	.short	0x0007
        /*0032*/ 	.short	0x0034
        /*0034*/ 	.byte	0x00, 0xf0, 0x11, 0x00


	//----- nvinfo : EIATTR_KPARAM_INFO
	.align		4
.L_100:
        /*0038*/ 	.byte	0x04, 0x17
        /*003a*/ 	.short	(.L_102 - .L_101)
.L_101:
        /*003c*/ 	.word	0x00000000
        /*0040*/ 	.short	0x0006
        /*0042*/ 	.short	0x0030
        /*0044*/ 	.byte	0x00, 0xf0, 0x11, 0x00


	//----- nvinfo : EIATTR_KPARAM_INFO
	.align		4
.L_102:
        /*0048*/ 	.byte	0x04, 0x17
        /*004a*/ 	.short	(.L_104 - .L_103)
.L_103:
        /*004c*/ 	.word	0x00000000
        /*0050*/ 	.short	0x0005
        /*0052*/ 	.short	0x0028
        /*0054*/ 	.byte	0x00, 0xf5, 0x21, 0x00


	//----- nvinfo : EIATTR_KPARAM_INFO
	.align		4
.L_104:
        /*0058*/ 	.byte	0x04, 0x17
        /*005a*/ 	.short	(.L_106 - .L_105)
.L_105:
        /*005c*/ 	.word	0x00000000
        /*0060*/ 	.short	0x0004
        /*0062*/ 	.short	0x0020
        /*0064*/ 	.byte	0x00, 0xf5, 0x21, 0x00


	//----- nvinfo : EIATTR_KPARAM_INFO
	.align		4
.L_106:
        /*0068*/ 	.byte	0x04, 0x17
        /*006a*/ 	.short	(.L_108 - .L_107)
.L_107:
        /*006c*/ 	.word	0x00000000
        /*0070*/ 	.short	0x0003
        /*0072*/ 	.short	0x0018
        /*0074*/ 	.byte	0x00, 0xf5, 0x21, 0x00


	//----- nvinfo : EIATTR_KPARAM_INFO
	.align		4
.L_108:
        /*0078*/ 	.byte	0x04, 0x17
        /*007a*/ 	.short	(.L_110 - .L_109)
.L_109:
        /*007c*/ 	.word	0x00000000
        /*0080*/ 	.short	0x0002
        /*0082*/ 	.short	0x0010
        /*0084*/ 	.byte	0x00, 0xf5, 0x21, 0x00


	//----- nvinfo : EIATTR_KPARAM_INFO
	.align		4
.L_110:
        /*0088*/ 	.byte	0x04, 0x17
        /*008a*/ 	.short	(.L_112 - .L_111)
.L_111:
        /*008c*/ 	.word	0x00000000
        /*0090*/ 	.short	0x0001
        /*0092*/ 	.short	0x0008
        /*0094*/ 	.byte	0x00, 0xf5, 0x21, 0x00


	//----- nvinfo : EIATTR_KPARAM_INFO
	.align		4
.L_112:
        /*0098*/ 	.byte	0x04, 0x17
        /*009a*/ 	.short	(.L_114 - .L_113)
.L_113:
        /*009c*/ 	.word	0x00000000
        /*00a0*/ 	.short	0x0000
        /*00a2*/ 	.short	0x0000
        /*00a4*/ 	.byte	0x00, 0xf5, 0x21, 0x00


	//----- nvinfo : EIATTR_SPARSE_MMA_MASK
	.align		4
.L_114:
        /*00a8*/ 	.byte	0x03, 0x50
        /*00aa*/ 	.short	0x0000


	//----- nvinfo : EIATTR_MAXREG_COUNT
	.align		4
        /*00ac*/ 	.byte	0x03, 0x1b
        /*00ae*/ 	.short	0x00ff


	//----- nvinfo : EIATTR_NUM_BARRIERS
	.align		4
        /*00b0*/ 	.byte	0x02, 0x4c
        /*00b2*/ 	.byte	0x01
	.zero		1


	//----- nvinfo : EIATTR_MERCURY_ISA_VERSION
	.align		4
        /*00b4*/ 	.byte	0x03, 0x5f
        /*00b6*/ 	.short	0x0101


	//----- nvinfo : EIATTR_COOP_GROUP_MASK_REGIDS
	.align		4
        /*00b8*/ 	.byte	0x04, 0x29
        /*00ba*/ 	.short	(.L_116 - .L_115)


	//   ....[0]....
.L_115:
        /*00bc*/ 	.word	0xffffffff


	//   ....[1]....
        /*00c0*/ 	.word	0xffffffff


	//   ....[2]....
        /*00c4*/ 	.word	0xffffffff


	//   ....[3]....
        /*00c8*/ 	.word	0xffffffff


	//   ....[4]....
        /*00cc*/ 	.word	0xffffffff


	//   ....[5]....
        /*00d0*/ 	.word	0xffffffff


	//   ....[6]....
        /*00d4*/ 	.word	0xffffffff


	//   ....[7]....
        /*00d8*/ 	.word	0xffffffff


	//   ....[8]....
        /*00dc*/ 	.word	0xffffffff


	//   ....[9]....
        /*00e0*/ 	.word	0xffffffff


	//----- nvinfo : EIATTR_COOP_GROUP_INSTR_OFFSETS
	.align		4
.L_116:
        /*00e4*/ 	.byte	0x04, 0x28
        /*00e6*/ 	.short	(.L_118 - .L_117)


	//   ....[0]....
.L_117:
        /*00e8*/ 	.word	0x00000390


	//   ....[1]....
        /*00ec*/ 	.word	0x00003090


	//   ....[2]....
        /*00f0*/ 	.word	0x000031c0


	//   ....[3]....
        /*00f4*/ 	.word	0x00003310


	//   ....[4]....
        /*00f8*/ 	.word	0x00003450


	//   ....[5]....
        /*00fc*/ 	.word	0x00003590


	//   ....[6]....
        /*0100*/ 	.word	0x000036d0


	//   ....[7]....
        /*0104*/ 	.word	0x00003810


	//   ....[8]....
        /*0108*/ 	.word	0x00003950


	//   ....[9]....
        /*010c*/ 	.word	0x00003aa0


	//----- nvinfo : EIATTR_VRC_CTA_INIT_COUNT
	.align		4
.L_118:
        /*0110*/ 	.byte	0x02, 0x4a
	.zero		1
	.zero		1


	//----- nvinfo : EIATTR_EXIT_INSTR_OFFSETS
	.align		4
        /*0114*/ 	.byte	0x04, 0x1c
        /*0116*/ 	.short	(.L_120 - .L_119)


	//   ....[0]....
.L_119:
        /*0118*/ 	.word	0x00000090


	//   ....[1]....
        /*011c*/ 	.word	0x000000e0


	//   ....[2]....
        /*0120*/ 	.word	0x00003ab0


	//   ....[3]....
        /*0124*/ 	.word	0x00003be0


	//----- nvinfo : EIATTR_CRS_STACK_SIZE
	.align		4
.L_120:
        /*0128*/ 	.byte	0x04, 0x1e
        /*012a*/ 	.short	(.L_122 - .L_121)
.L_121:
        /*012c*/ 	.word	0x00000000


	//----- nvinfo : EIATTR_CBANK_PARAM_SIZE
	.align		4
.L_122:
        /*0130*/ 	.byte	0x03, 0x19
        /*0132*/ 	.short	0x0040


	//----- nvinfo : EIATTR_PARAM_CBANK
	.align		4
        /*0134*/ 	.byte	0x04, 0x0a
        /*0136*/ 	.short	(.L_124 - .L_123)
	.align		4
.L_123:
        /*0138*/ 	.word	index@(.nv.constant0.compute_immunity_with_ic50)
        /*013c*/ 	.short	0x0380
        /*013e*/ 	.short	0x0040


	//----- nvinfo : EIATTR_SW_WAR
	.align		4
.L_124:
        /*0140*/ 	.byte	0x04, 0x36
        /*0142*/ 	.short	(.L_126 - .L_125)
.L_125:
        /*0144*/ 	.word	0x00000008
.L_126:


//--------------------- .nv.callgraph             --------------------------
	.section	.nv.callgraph,"",@"SHT_CUDA_CALLGRAPH"
	.align	4
	.sectionentsize	8
	.align		4
        /*0000*/ 	.word	0x00000000
	.align		4
        /*0004*/ 	.word	0xffffffff
	.align		4
        /*0008*/ 	.word	0x00000000
	.align		4
        /*000c*/ 	.word	0xfffffffe
	.align		4
        /*0010*/ 	.word	0x00000000
	.align		4
        /*0014*/ 	.word	0xfffffffd
	.align		4
        /*0018*/ 	.word	0x00000000
	.align		4
        /*001c*/ 	.word	0xfffffffc


//--------------------- .nv.constant3             --------------------------
	.section	.nv.constant3,"a",@progbits
	.align	4
.nv.constant3:
	.type		c_tmax,@object
	.size		c_tmax,(c_thalf - c_tmax)
c_tmax:
        /*0000*/ 	.byte	0x00, 0x00, 0x60, 0x41, 0x00, 0x00, 0x8c, 0x41, 0x00, 0x00, 0xa8, 0x41, 0x00, 0x00, 0xc4, 0x41
        /*0010*/ 	.byte	0x00, 0x00, 0xe0, 0x41
	.type		c_thalf,@object
	.size		c_thalf,(c_default_ic50 - c_thalf)
c_thalf:
        /*0014*/ 	.byte	0x00, 0x00, 0xc8, 0x41, 0xb8, 0x1e, 0xe1, 0x41, 0xec, 0x51, 0xfa, 0x41, 0x52, 0xb8, 0x09, 0x42
        /*0024*/ 	.byte	0xae, 0x47, 0x16, 0x42, 0x0a, 0xd7, 0x22, 0x42, 0xa4, 0x70, 0x2f, 0x42, 0x00, 0x00, 0x3c, 0x42
        /*0034*/ 	.byte	0x5c, 0x8f, 0x48, 0x42, 0xf6, 0x28, 0x55, 0x42, 0x52, 0xb8, 0x61, 0x42, 0xae, 0x47, 0x6e, 0x42
        /*0044*/ 	.byte	0x0a, 0xd7, 0x7a, 0x42, 0x52, 0xb8, 0x83, 0x42, 0x00, 0x00, 0x8a, 0x42
	.type		c_default_ic50,@object
	.size		c_default_ic50,(.L_2 - c_default_ic50)
c_default_ic50:
        /*0050*/ 	.byte	0x9a, 0x99, 0x59, 0x3f, 0x29, 0x5c, 0x8f, 0x3f, 0x7b, 0x14, 0x6e, 0x3f, 0x66, 0x66, 0x86, 0x3f
        /*0060*/ 	.byte	0x48, 0xe1, 0x7a, 0x3f, 0x48, 0xe1, 0x9a, 0x3f, 0x0a, 0xd7, 0x63, 0x3f, 0x71, 0x3d, 0x8a, 0x3f
        /*0070*/ 	.byte	0x33, 0x33, 0x73, 0x3f, 0x0a, 0xd7, 0x83, 0x3f, 0x00, 0x00, 0x80, 0x3f
.L_2:


//--------------------- .text.compute_gamma_from_immunity --------------------------
	.section	.text.compute_gamma_from_immunity,"ax",@progbits
	.align	128
        .global         compute_gamma_from_immunity
        .type           compute_gamma_from_immunity,@function
        .size           compute_gamma_from_immunity,(.L_x_230 - compute_gamma_from_immunity)
        .other          compute_gamma_from_immunity,@"STO_CUDA_ENTRY STV_DEFAULT"
compute_gamma_from_immunity:
.text.compute_gamma_from_immunity:
[----:B------:R-:W-:Y:S01]  /*0000*/  LDC R1, c[0x0][0x37c] ;  /* 0x0000df00ff017b82 */ /* 0x000fe20000000800 */
[----:B------:R-:W0:Y:S07]  /*0010*/  S2R R2, SR_CTAID.Y ;  /* 0x0000000000027919 */ /* 0x000e2e0000002600 */
[----:B------:R-:W0:Y:S01]  /*0020*/  LDC.64 R18, c[0x0][0x3b0] ;  /* 0x0000ec00ff127b82 */ /* 0x000e220000000a00 */
[----:B------:R-:W1:Y:S01]  /*0030*/  S2R R5, SR_CTAID.X ;  /* 0x0000000000057919 */ /* 0x000e620000002500 */
[----:B0-----:R-:W-:-:S04]  /*0040*/  ISETP.GE.AND P0, PT, R2, R19, PT ;  /* 0x000000130200720c */ /* 0x001fc80003f06270 */
[----:B-1----:R-:W-:-:S13]  /*0050*/  ISETP.GE.OR P0, PT, R5, R18, P0 ;  /* 0x000000120500720c */ /* 0x002fda0000706670 */
[----:B------:R-:W-:Y:S05]  /*0060*/  @P0 EXIT ;  /* 0x000000000000094d */ /* 0x000fea0003800000 */
[----:B------:R-:W0:Y:S02]  /*0070*/  LDCU.64 UR4, c[0x0][0x3b8] ;  /* 0x00007700ff0477ac */ /* 0x000e240008000a00 */
[----:B0-----:R-:W-:Y:S02]  /*0080*/  VIADD R0, R2, UR5 ;  /* 0x0000000502007c36 */ /* 0x001fe40008000000 */
[----:B------:R-:W-:-:S05]  /*0090*/  IMAD.U32 R3, RZ, RZ, UR4 ;  /* 0x00000004ff037e24 */ /* 0x000fca000f8e00ff */
[----:B------:R-:W-:-:S13]  /*00a0*/  ISETP.GE.AND P0, PT, R0, R3, PT ;  /* 0x000000030000720c */ /* 0x000fda0003f06270 */
[----:B------:R-:W-:Y:S05]  /*00b0*/  @P0 EXIT ;  /* 0x000000000000094d */ /* 0x000fea0003800000 */
[C---:B------:R-:W-:Y:S01]  /*00c0*/  ISETP.GE.U32.AND P1, PT, R18.reuse, 0x8, PT ;  /* 0x000000081200780c */ /* 0x040fe20003f26070 */
[----:B------:R-:W0:Y:S01]  /*00d0*/  LDCU.64 UR6, c[0x0][0x358] ;  /* 0x00006b00ff0677ac */ /* 0x000e220008000a00 */
[C---:B------:R-:W-:Y:S01]  /*00e0*/  LOP3.LUT R4, R18.reuse, 0x7, RZ, 0xc0, !PT ;  /* 0x0000000712047812 */ /* 0x040fe200078ec0ff */
[----:B------:R-:W-:Y:S01]  /*00f0*/  IMAD R8, R18, 0x25, RZ ;  /* 0x0000002512087824 */ /* 0x000fe200078e02ff */
[----:B------:R-:W-:Y:S01]  /*0100*/  CS2R R6, SRZ ;  /* 0x0000000000067805 */ /* 0x000fe2000001ff00 */
[----:B------:R-:W-:Y:S01]  /*0110*/  IMAD.MOV.U32 R9, RZ, RZ, RZ ;  /* 0x000000ffff097224 */ /* 0x000fe200078e00ff */
[----:B------:R-:W-:Y:S02]  /*0120*/  ISETP.NE.AND P0, PT, R4, RZ, PT ;  /* 0x000000ff0400720c */ /* 0x000fe40003f05270 */
[----:B------:R-:W-:-:S05]  /*0130*/  CS2R R16, SRZ ;  /* 0x0000000000107805 */ /* 0x000fca000001ff00 */
[----:B------:R-:W-:Y:S06]  /*0140*/  @!P1 BRA `(.L_x_0) ;  /* 0x0000000800f49947 */ /* 0x000fec0003800000 */
[C---:B------:R-:W-:Y:S01]  /*0150*/  IADD3 R13, PT, PT, R8.reuse, 0x4, RZ ;  /* 0x00000004080d7810 */ /* 0x040fe20007ffe0ff */
[----:B------:R-:W-:Y:S01]  /*0160*/  VIADD R10, R8, 0x7 ;  /* 0x00000007080a7836 */ /* 0x000fe20000000000 */
[----:B------:R-:W-:Y:S01]  /*0170*/  LOP3.LUT R9, R18, 0x7ffffff8, RZ, 0xc0, !PT ;  /* 0x7ffffff812097812 */ /* 0x000fe200078ec0ff */
[C---:B------:R-:W-:Y:S01]  /*0180*/  VIADD R11, R8.reuse, 0x6 ;  /* 0x00000006080b7836 */ /* 0x040fe20000000000 */
[----:B------:R-:W-:Y:S01]  /*0190*/  CS2R R6, SRZ ;  /* 0x0000000000067805 */ /* 0x000fe2000001ff00 */
[C---:B------:R-:W-:Y:S02]  /*01a0*/  VIADD R12, R8.reuse, 0x5 ;  /* 0x00000005080c7836 */ /* 0x040fe40000000000 */
[C---:B------:R-:W-:Y:S02]  /*01b0*/  VIADD R14, R8.reuse, 0x3 ;  /* 0x00000003080e7836 */ /* 0x040fe40000000000 */
[C---:B------:R-:W-:Y:S02]  /*01c0*/  VIADD R15, R8.reuse, 0x2 ;  /* 0x00000002080f7836 */ /* 0x040fe40000000000 */
[----:B------:R-:W-:-:S02]  /*01d0*/  IMAD R27, R8, R19, R19 ;  /* 0x00000013081b7224 */ /* 0x000fc400078e0213 */
[-CC-:B------:R-:W-:Y:S02]  /*01e0*/  IMAD R10, R10, R19.reuse, R2.reuse ;  /* 0x000000130a0a7224 */ /* 0x180fe400078e0202 */
[-CC-:B------:R-:W-:Y:S02]  /*01f0*/  IMAD R11, R11, R19.reuse, R2.reuse ;  /* 0x000000130b0b7224 */ /* 0x180fe400078e0202 */
[-CC-:B------:R-:W-:Y:S02]  /*0200*/  IMAD R12, R12, R19.reuse, R2.reuse ;  /* 0x000000130c0c7224 */ /* 0x180fe400078e0202 */
[-CC-:B------:R-:W-:Y:S02]  /*0210*/  IMAD R13, R13, R19.reuse, R2.reuse ;  /* 0x000000130d0d7224 */ /* 0x180fe400078e0202 */
[-CC-:B------:R-:W-:Y:S02]  /*0220*/  IMAD R14, R14, R19.reuse, R2.reuse ;  /* 0x000000130e0e7224 */ /* 0x180fe400078e0202 */
[----:B------:R-:W-:-:S02]  /*0230*/  IMAD R15, R15, R19, R2 ;  /* 0x000000130f0f7224 */ /* 0x000fc400078e0202 */
[----:B------:R-:W-:Y:S02]  /*0240*/  IMAD R19, R19, R18, RZ ;  /* 0x0000001213137224 */ /* 0x000fe400078e02ff */
[----:B------:R-:W-:Y:S02]  /*0250*/  IMAD.MOV.U32 R28, RZ, RZ, R0 ;  /* 0x000000ffff1c7224 */ /* 0x000fe400078e0000 */
[--C-:B------:R-:W-:Y:S02]  /*0260*/  IMAD.IADD R27, R27, 0x1, R2.reuse ;  /* 0x000000011b1b7824 */ /* 0x100fe400078e0202 */
[----:B------:R-:W-:Y:S02]  /*0270*/  IMAD R26, R19, 0x25, R2 ;  /* 0x00000025131a7824 */ /* 0x000fe400078e0202 */
[----:B------:R-:W-:-:S07]  /*0280*/  IMAD.MOV R29, RZ, RZ, -R9 ;  /* 0x000000ffff1d7224 */ /* 0x000fce00078e0a09 */
.L_x_1:
[----:B------:R-:W1:Y:S08]  /*0290*/  LDC.64 R24, c[0x0][0x388] ;  /* 0x0000e200ff187b82 */ /* 0x000e700000000a00 */
[----:B------:R-:W2:Y:S01]  /*02a0*/  LDC R3, c[0x0][0x3b8] ;  /* 0x0000ee00ff037b82 */ /* 0x000ea20000000800 */
[----:B-1----:R-:W-:-:S05]  /*02b0*/  IMAD.WIDE R24, R28, 0x4, R24 ;  /* 0x000000041c187825 */ /* 0x002fca00078e0218 */
[----:B0-----:R2:W3:Y:S02]  /*02c0*/  LDG.E.CONSTANT R35, desc[UR6][R24.64] ;  /* 0x0000000618237981 */ /* 0x0014e4000c1e9900 */
[----:B--2---:R-:W-:-:S05]  /*02d0*/  IMAD.WIDE R24, R3, 0x4, R24 ;  /* 0x0000000403187825 */ /* 0x004fca00078e0218 */
[----:B------:R0:W2:Y:S02]  /*02e0*/  LDG.E.CONSTANT R31, desc[UR6][R24.64] ;  /* 0x00000006181f7981 */ /* 0x0000a4000c1e9900 */
[----:B0-----:R-:W-:-:S05]  /*02f0*/  IMAD.WIDE R24, R3, 0x4, R24 ;  /* 0x0000000403187825 */ /* 0x001fca00078e0218 */
[----:B------:R-:W4:Y:S01]  /*0300*/  LDG.E.CONSTANT R30, desc[UR6][R24.64] ;  /* 0x00000006181e7981 */ /* 0x000f22000c1e9900 */
[----:B---3--:R-:W-:-:S13]  /*0310*/  FSETP.GEU.AND P2, PT, R35, 0.0010000000474974513054, PT ;  /* 0x3a83126f2300780b */ /* 0x008fda0003f4e000 */
[----:B------:R-:W0:Y:S02]  /*0320*/  @P2 LDC.64 R18, c[0x0][0x380] ;  /* 0x0000e000ff122b82 */ /* 0x000e240000000a00 */
[----:B0-----:R-:W-:-:S05]  /*0330*/  @P2 IMAD.WIDE R18, R26, 0x8, R18 ;  /* 0x000000081a122825 */ /* 0x001fca00078e0212 */
[----:B------:R0:W3:Y:S01]  /*0340*/  @P2 LDG.E.64.CONSTANT R22, desc[UR6][R18.64] ;  /* 0x0000000612162981 */ /* 0x0000e2000c1e9b00 */
[----:B--2---:R-:W-:Y:S01]  /*0350*/  FSETP.GEU.AND P3, PT, R31, 0.0010000000474974513054, PT ;  /* 0x3a83126f1f00780b */ /* 0x004fe20003f6e000 */
[----:B0-----:R-:W3:Y:S01]  /*0360*/  @P2 LDC.64 R18, c[0x0][0x3a8] ;  /* 0x0000ea00ff122b82 */ /* 0x001ee20000000a00 */
[----:B----4-:R-:W-:-:S11]  /*0370*/  FSETP.GEU.AND P1, PT, R30, 0.0010000000474974513054, PT ;  /* 0x3a83126f1e00780b */ /* 0x010fd60003f2e000 */
[----:B------:R-:W0:Y:S01]  /*0380*/  @P3 LDC.64 R20, c[0x0][0x380] ;  /* 0x0000e000ff143b82 */ /* 0x000e220000000a00 */
[----:B------:R-:W-:-:S05]  /*0390*/  IMAD.WIDE R24, R3, 0x4, R24 ;  /* 0x0000000403187825 */ /* 0x000fca00078e0218 */
[----:B------:R-:W2:Y:S01]  /*03a0*/  LDG.E.CONSTANT R34, desc[UR6][R24.64] ;  /* 0x0000000618227981 */ /* 0x000ea2000c1e9900 */
[----:B0-----:R-:W-:-:S06]  /*03b0*/  @P3 IMAD.WIDE R20, R27, 0x8, R20 ;  /* 0x000000081b143825 */ /* 0x001fcc00078e0214 */
[----:B------:R-:W4:Y:S01]  /*03c0*/  @P3 LDG.E.64.CONSTANT R20, desc[UR6][R20.64] ;  /* 0x0000000614143981 */ /* 0x000f22000c1e9b00 */
[----:B---3--:R-:W-:Y:S01]  /*03d0*/  @P2 DADD R18, -R22, R18 ;  /* 0x0000000016122229 */ /* 0x008fe20000000112 */
[----:B------:R-:W0:Y:S02]  /*03e0*/  @P1 LDC.64 R22, c[0x0][0x380] ;  /* 0x0000e000ff161b82 */ /* 0x000e240000000a00 */
[----:B0-----:R-:W-:-:S05]  /*03f0*/  @P1 IMAD.WIDE R22, R15, 0x8, R22 ;  /* 0x000000080f161825 */ /* 0x001fca00078e0216 */
[----:B------:R0:W3:Y:S01]  /*0400*/  @P1 LDG.E.64.CONSTANT R32, desc[UR6][R22.64] ;  /* 0x0000000616201981 */ /* 0x0000e2000c1e9b00 */
[----:B------:R-:W-:Y:S01]  /*0410*/  @P2 DSETP.MAX.AND P4, P5, RZ, R18, PT ;  /* 0x00000012ff00222a */ /* 0x000fe20003d8f000 */
[----:B------:R-:W-:Y:S01]  /*0420*/  @P2 IMAD.MOV.U32 R36, RZ, RZ, R18 ;  /* 0x000000ffff242224 */ /* 0x000fe200078e0012 */
[----:B------:R-:W-:-:S04]  /*0430*/  @P2 MOV R18, RZ ;  /* 0x000000ff00122202 */ /* 0x000fc80000000f00 */
[----:B------:R-:W-:Y:S02]  /*0440*/  @P2 FSEL R18, R18, R19, P4 ;  /* 0x0000001312122208 */ /* 0x000fe40002000000 */
[----:B------:R-:W-:-:S04]  /*0450*/  @P2 LOP3.LUT R19, R19, 0x80000, RZ, 0xfc, !PT ;  /* 0x0008000013132812 */ /* 0x000fc800078efcff */
[----:B0-----:R-:W-:Y:S01]  /*0460*/  @P2 SEL R23, R19, R18, P5 ;  /* 0x0000001213172207 */ /* 0x001fe20002800000 */
[----:B------:R-:W-:-:S05]  /*0470*/  @P2 IMAD.MOV.U32 R19, RZ, RZ, RZ ;  /* 0x000000ffff132224 */ /* 0x000fca00078e00ff */
[----:B------:R-:W-:Y:S02]  /*0480*/  @P2 SEL R22, R19, R36, P4 ;  /* 0x0000002413162207 */ /* 0x000fe40002000000 */
[----:B------:R-:W0:Y:S04]  /*0490*/  @P2 F2F.F64.F32 R18, R35 ;  /* 0x0000002300122310 */ /* 0x000e280000201800 */
[----:B0-----:R-:W-:Y:S01]  /*04a0*/  @P2 DFMA R16, R22, R18, R16 ;  /* 0x000000121610222b */ /* 0x001fe20000000010 */
[----:B------:R-:W4:Y:S01]  /*04b0*/  @P3 LDC.64 R22, c[0x0][0x3a8] ;  /* 0x0000ea00ff163b82 */ /* 0x000f220000000a00 */
[----:B------:R-:W-:Y:S01]  /*04c0*/  @P2 DADD R6, R6, R18 ;  /* 0x0000000006062229 */ /* 0x000fe20000000012 */
[----:B--2---:R-:W-:-:S06]  /*04d0*/  FSETP.GEU.AND P2, PT, R34, 0.0010000000474974513054, PT ;  /* 0x3a83126f2200780b */ /* 0x004fcc0003f4e000 */
[----:B------:R-:W3:Y:S01]  /*04e0*/  @P1 LDC.64 R18, c[0x0][0x3a8] ;  /* 0x0000ea00ff121b82 */ /* 0x000ee20000000a00 */
[----:B------:R-:W-:Y:S01]  /*04f0*/  IMAD.WIDE R24, R3, 0x4, R24 ;  /* 0x0000000403187825 */ /* 0x000fe200078e0218 */
[----:B----4-:R-:W-:-:S06]  /*0500*/  @P3 DADD R22, -R20, R22 ;  /* 0x0000000014163229 */ /* 0x010fcc0000000116 */
[----:B------:R-:W0:Y:S02]  /*0510*/  @P2 LDC.64 R20, c[0x0][0x380] ;  /* 0x0000e000ff142b82 */ /* 0x000e240000000a00 */
[----:B0-----:R-:W-:-:S06]  /*0520*/  @P2 IMAD.WIDE R20, R14, 0x8, R20 ;  /* 0x000000080e142825 */ /* 0x001fcc00078e0214 */
[----:B------:R-:W2:Y:S01]  /*0530*/  @P2 LDG.E.64.CONSTANT R20, desc[UR6][R20.64] ;  /* 0x0000000614142981 */ /* 0x000ea2000c1e9b00 */
[----:B---3--:R-:W-:-:S03]  /*0540*/  @P1 DADD R18, -R32, R18 ;  /* 0x0000000020121229 */ /* 0x008fc60000000112 */
[----:B------:R0:W3:Y:S01]  /*0550*/  LDG.E.CONSTANT R32, desc[UR6][R24.64] ;  /* 0x0000000618207981 */ /* 0x0000e2000c1e9900 */
[----:B------:R-:W-:Y:S01]  /*0560*/  @P3 DSETP.MAX.AND P4, P5, RZ, R22, PT ;  /* 0x00000016ff00322a */ /* 0x000fe20003d8f000 */
[----:B------:R-:W-:Y:S02]  /*0570*/  @P3 IMAD.MOV.U32 R33, RZ, RZ, R22 ;  /* 0x000000ffff213224 */ /* 0x000fe400078e0016 */
[----:B------:R-:W-:Y:S01]  /*0580*/  @P3 IMAD.MOV.U32 R22, RZ, RZ, RZ ;  /* 0x000000ffff163224 */ /* 0x000fe200078e00ff */
[----:B------:R-:W1:Y:S04]  /*0590*/  @P3 F2F.F64.F32 R36, R31 ;  /* 0x0000001f00243310 */ /* 0x000e680000201800 */
[----:B------:R-:W-:Y:S02]  /*05a0*/  @P3 FSEL R22, R22, R23, P4 ;  /* 0x0000001716163208 */ /* 0x000fe40002000000 */
[----:B------:R-:W-:-:S04]  /*05b0*/  @P3 LOP3.LUT R23, R23, 0x80000, RZ, 0xfc, !PT ;  /* 0x0008000017173812 */ /* 0x000fc800078efcff */
[----:B------:R-:W-:Y:S01]  /*05c0*/  @P3 SEL R23, R23, R22, P5 ;  /* 0x0000001617173207 */ /* 0x000fe20002800000 */
[----:B------:R-:W-:-:S05]  /*05d0*/  @P3 IMAD.MOV.U32 R22, RZ, RZ, RZ ;  /* 0x000000ffff163224 */ /* 0x000fca00078e00ff */
[----:B------:R-:W-:Y:S01]  /*05e0*/  @P3 SEL R22, R22, R33, P4 ;  /* 0x0000002116163207 */ /* 0x000fe20002000000 */
[----:B-1----:R-:W-:Y:S01]  /*05f0*/  @P3 DADD R6, R6, R36 ;  /* 0x0000000006063229 */ /* 0x002fe20000000024 */
[----:B------:R-:W-:-:S04]  /*0600*/  @P1 IMAD.MOV.U32 R33, RZ, RZ, R18 ;  /* 0x000000ffff211224 */ /* 0x000fc800078e0012 */
[----:B------:R-:W-:Y:S02]  /*0610*/  @P3 DFMA R16, R22, R36, R16 ;  /* 0x000000241610322b */ /* 0x000fe40000000010 */
[----:B------:R-:W-:Y:S01]  /*0620*/  @P1 DSETP.MAX.AND P3, P4, RZ, R18, PT ;  /* 0x00000012ff00122a */ /* 0x000fe20003c6f000 */
[----:B------:R-:W-:Y:S02]  /*0630*/  @P1 IMAD.MOV.U32 R18, RZ, RZ, RZ ;  /* 0x000000ffff121224 */ /* 0x000fe400078e00ff */
[----:B0-----:R-:W-:-:S03]  /*0640*/  IMAD.WIDE R24, R3, 0x4, R24 ;  /* 0x0000000403187825 */ /* 0x001fc600078e0218 */
[----:B------:R-:W-:Y:S02]  /*0650*/  @P1 FSEL R18, R18, R19, P3 ;  /* 0x0000001312121208 */ /* 0x000fe40001800000 */
[----:B------:R-:W-:Y:S01]  /*0660*/  @P1 LOP3.LUT R19, R19, 0x80000, RZ, 0xfc, !PT ;  /* 0x0008000013131812 */ /* 0x000fe200078efcff */
[----:B------:R0:W4:Y:S03]  /*0670*/  LDG.E.CONSTANT R31, desc[UR6][R24.64] ;  /* 0x00000006181f7981 */ /* 0x000126000c1e9900 */
[----:B------:R-:W-:Y:S02]  /*0680*/  @P1 SEL R37, R19, R18, P4 ;  /* 0x0000001213251207 */ /* 0x000fe40002000000 */
[----:B------:R-:W-:-:S04]  /*0690*/  @P1 MOV R18, RZ ;  /* 0x000000ff00121202 */ /* 0x000fc80000000f00 */
[----:B------:R-:W-:Y:S02]  /*06a0*/  @P1 SEL R36, R18, R33, P3 ;  /* 0x0000002112241207 */ /* 0x000fe40001800000 */
[----:B------:R-:W2:Y:S01]  /*06b0*/  @P2 LDC.64 R18, c[0x0][0x3a8] ;  /* 0x0000ea00ff122b82 */ /* 0x000ea20000000a00 */
[----:B0-----:R-:W-:-:S05]  /*06c0*/  IMAD.WIDE R24, R3, 0x4, R24 ;  /* 0x0000000403187825 */ /* 0x001fca00078e0218 */
[----:B------:R0:W5:Y:S01]  /*06d0*/  LDG.E.CONSTANT R33, desc[UR6][R24.64] ;  /* 0x0000000618217981 */ /* 0x000162000c1e9900 */
[----:B------:R1:W4:Y:S01]  /*06e0*/  @P1 F2F.F64.F32 R22, R30 ;  /* 0x0000001e00161310 */ /* 0x0003220000201800 */
[----:B0-----:R-:W-:-:S05]  /*06f0*/  IMAD.WIDE R24, R3, 0x4, R24 ;  /* 0x0000000403187825 */ /* 0x001fca00078e0218 */
[----:B-1----:R0:W5:Y:S01]  /*0700*/  LDG.E.CONSTANT R30, desc[UR6][R24.64] ;  /* 0x00000006181e7981 */ /* 0x002162000c1e9900 */
[----:B--2---:R-:W-:Y:S01]  /*0710*/  @P2 DADD R18, -R20, R18 ;  /* 0x0000000014122229 */ /* 0x004fe20000000112 */
[----:B---3--:R-:W-:-:S13]  /*0720*/  FSETP.GEU.AND P3, PT, R32, 0.0010000000474974513054, PT ;  /* 0x3a83126f2000780b */ /* 0x008fda0003f6e000 */
[----:B------:R-:W1:Y:S02]  /*0730*/  @P3 LDC.64 R20, c[0x0][0x380] ;  /* 0x0000e000ff143b82 */ /* 0x000e640000000a00 */
[----:B-1----:R-:W-:-:S06]  /*0740*/  @P3 IMAD.WIDE R20, R13, 0x8, R20 ;  /* 0x000000080d143825 */ /* 0x002fcc00078e0214 */
[----:B------:R-:W2:Y:S01]  /*0750*/  @P3 LDG.E.64.CONSTANT R20, desc[UR6][R20.64] ;  /* 0x0000000614143981 */ /* 0x000ea2000c1e9b00 */
[----:B----4-:R-:W-:Y:S01]  /*0760*/  FSETP.GEU.AND P4, PT, R31, 0.0010000000474974513054, PT ;  /* 0x3a83126f1f00780b */ /* 0x010fe20003f8e000 */
[----:B------:R-:W-:Y:S02]  /*0770*/  @P1 DFMA R16, R36, R22, R16 ;  /* 0x000000162410122b */ /* 0x000fe40000000010 */
[----:B------:R-:W-:Y:S02]  /*0780*/  @P1 DADD R6, R6, R22 ;  /* 0x0000000006061229 */ /* 0x000fe40000000016 */
[----:B------:R-:W-:Y:S01]  /*0790*/  @P2 DSETP.MAX.AND P5, P6, RZ, R18, PT ;  /* 0x00000012ff00222a */ /* 0x000fe20003eaf000 */
[----:B------:R-:W-:Y:S02]  /*07a0*/  @P2 IMAD.MOV.U32 R22, RZ, RZ, R18 ;  /* 0x000000ffff162224 */ /* 0x000fe400078e0012 */
[----:B------:R-:W-:Y:S01]  /*07b0*/  @P2 IMAD.MOV.U32 R18, RZ, RZ, RZ ;  /* 0x000000ffff122224 */ /* 0x000fe200078e00ff */
[----:B------:R-:W-:-:S04]  /*07c0*/  @P2 LOP3.LUT R36, R19, 0x80000, RZ, 0xfc, !PT ;  /* 0x0008000013242812 */ /* 0x000fc800078efcff */
[----:B------:R-:W-:Y:S02]  /*07d0*/  @P2 FSEL R23, R18, R19, P5 ;  /* 0x0000001312172208 */ /* 0x000fe40002800000 */
[----:B------:R-:W1:Y:S01]  /*07e0*/  @P4 LDC.64 R18, c[0x0][0x380] ;  /* 0x0000e000ff124b82 */ /* 0x000e620000000a00 */
[----:B------:R-:W3:Y:S01]  /*07f0*/  @P2 F2F.F64.F32 R34, R34 ;  /* 0x0000002200222310 */ /* 0x000ee20000201800 */
[----:B0-----:R-:W-:Y:S01]  /*0800*/  @P2 IMAD.MOV.U32 R25, RZ, RZ, RZ ;  /* 0x000000ffff192224 */ /* 0x001fe200078e00ff */
[----:B-----5:R-:W-:Y:S02]  /*0810*/  FSETP.GEU.AND P1, PT, R33, 0.0010000000474974513054, PT ;  /* 0x3a83126f2100780b */ /* 0x020fe40003f2e000 */
[----:B------:R-:W-:Y:S02]  /*0820*/  @P2 SEL R23, R36, R23, P6 ;  /* 0x0000001724172207 */ /* 0x000fe40003000000 */
[----:B------:R-:W-:-:S06]  /*0830*/  @P2 SEL R22, R25, R22, P5 ;  /* 0x0000001619162207 */ /* 0x000fcc0002800000 */
[----:B---3--:R-:W-:-:S03]  /*0840*/  @P2 DFMA R16, R22, R34, R16 ;  /* 0x000000221610222b */ /* 0x008fc60000000010 */
[----:B------:R-:W0:Y:S08]  /*0850*/  @P1 LDC.64 R24, c[0x0][0x380] ;  /* 0x0000e000ff181b82 */ /* 0x000e300000000a00 */
[----:B------:R-:W2:Y:S01]  /*0860*/  @P3 LDC.64 R22, c[0x0][0x3a8] ;  /* 0x0000ea00ff163b82 */ /* 0x000ea20000000a00 */
[----:B-1----:R-:W-:Y:S01]  /*0870*/  @P4 IMAD.WIDE R18, R12, 0x8, R18 ;  /* 0x000000080c124825 */ /* 0x002fe200078e0212 */
[----:B------:R-:W-:Y:S01]  /*0880*/  @P2 DADD R6, R6, R34 ;  /* 0x0000000006062229 */ /* 0x000fe20000000022 */
[----:B------:R-:W-:-:S04]  /*0890*/  FSETP.GEU.AND P2, PT, R30, 0.0010000000474974513054, PT ;  /* 0x3a83126f1e00780b */ /* 0x000fc80003f4e000 */
[----:B------:R-:W3:Y:S01]  /*08a0*/  @P4 LDG.E.64.CONSTANT R18, desc[UR6][R18.64] ;  /* 0x0000000612124981 */ /* 0x000ee2000c1e9b00 */
[----:B0-----:R-:W-:-:S06]  /*08b0*/  @P1 IMAD.WIDE R24, R11, 0x8, R24 ;  /* 0x000000080b181825 */ /* 0x001fcc00078e0218 */
[----:B------:R-:W4:Y:S01]  /*08c0*/  @P1 LDG.E.64.CONSTANT R24, desc[UR6][R24.64] ;  /* 0x0000000618181981 */ /* 0x000f22000c1e9b00 */
[----:B--2---:R-:W-:Y:S01]  /*08d0*/  @P3 DADD R20, -R20, R22 ;  /* 0x0000000014143229 */ /* 0x004fe20000000116 */
[----:B------:R-:W0:Y:S02]  /*08e0*/  @P2 LDC.64 R22, c[0x0][0x380] ;  /* 0x0000e000ff162b82 */ /* 0x000e240000000a00 */
[----:B0-----:R-:W-:-:S06]  /*08f0*/  @P2 IMAD.WIDE R22, R10, 0x8, R22 ;  /* 0x000000080a162825 */ /* 0x001fcc00078e0216 */
[----:B------:R-:W2:Y:S01]  /*0900*/  @P2 LDG.E.64.CONSTANT R22, desc[UR6][R22.64] ;  /* 0x0000000616162981 */ /* 0x000ea2000c1e9b00 */
[----:B------:R-:W-:Y:S01]  /*0910*/  @P3 DSETP.MAX.AND P5, P6, RZ, R20, PT ;  /* 0x00000014ff00322a */ /* 0x000fe20003eaf000 */
[----:B------:R-:W-:Y:S02]  /*0920*/  @P3 IMAD.MOV.U32 R34, RZ, RZ, R20 ;  /* 0x000000ffff223224 */ /* 0x000fe400078e0014 */
[----:B------:R-:W-:Y:S02]  /*0930*/  @P3 IMAD.MOV.U32 R20, RZ, RZ, RZ ;  /* 0x000000ffff143224 */ /* 0x000fe400078e00ff */
[----:B------:R-:W-:-:S03]  /*0940*/  @P3 IMAD.MOV.U32 R35, RZ, RZ, RZ ;  /* 0x000000ffff233224 */ /* 0x000fc600078e00ff */
[----:B------:R-:W-:Y:S02]  /*0950*/  @P3 FSEL R20, R20, R21, P5 ;  /* 0x0000001514143208 */ /* 0x000fe40002800000 */
[----:B------:R-:W-:-:S04]  /*0960*/  @P3 LOP3.LUT R21, R21, 0x80000, RZ, 0xfc, !PT ;  /* 0x0008000015153812 */ /* 0x000fc800078efcff */
[----:B------:R-:W-:Y:S02]  /*0970*/  @P3 SEL R21, R21, R20, P6 ;  /* 0x0000001415153207 */ /* 0x000fe40003000000 */
[----:B------:R-:W-:Y:S02]  /*0980*/  @P3 SEL R20, R35, R34, P5 ;  /* 0x0000002223143207 */ /* 0x000fe40002800000 */
[----:B------:R-:W0:Y:S04]  /*0990*/  @P3 F2F.F64.F32 R34, R32 ;  /* 0x0000002000223310 */ /* 0x000e280000201800 */
[----:B0-----:R-:W-:Y:S01]  /*09a0*/  @P3 DFMA R16, R20, R34, R16 ;  /* 0x000000221410322b */ /* 0x001fe20000000010 */
[----:B------:R-:W3:Y:S01]  /*09b0*/  @P4 LDC.64 R20, c[0x0][0x3a8] ;  /* 0x0000ea00ff144b82 */ /* 0x000ee20000000a00 */
[----:B------:R-:W-:-:S02]  /*09c0*/  @P3 DADD R6, R6, R34 ;  /* 0x0000000006063229 */ /* 0x000fc40000000022 */
[----:B---3--:R-:W-:-:S05]  /*09d0*/  @P4 DADD R20, -R18, R20 ;  /* 0x0000000012144229 */ /* 0x008fca0000000114 */
[----:B------:R-:W4:Y:S01]  /*09e0*/  @P1 LDC.64 R18, c[0x0][0x3a8] ;  /* 0x0000ea00ff121b82 */ /* 0x000f220000000a00 */
[----:B------:R-:W-:Y:S02]  /*09f0*/  @P4 IMAD.MOV.U32 R32, RZ, RZ, RZ ;  /* 0x000000ffff204224 */ /* 0x000fe400078e00ff */
[----:B------:R-:W-:Y:S02]  /*0a00*/  @P4 DSETP.MAX.AND P3, P5, RZ, R20, PT ;  /* 0x00000014ff00422a */ /* 0x000fe40003d6f000 */
[----:B------:R-:W-:Y:S01]  /*0a10*/  @P4 MOV R34, R20 ;  /* 0x0000001400224202 */ /* 0x000fe20000000f00 */
[----:B------:R-:W-:Y:S02]  /*0a20*/  @P4 IMAD.MOV.U32 R35, RZ, RZ, R21 ;  /* 0x000000ffff234224 */ /* 0x000fe400078e0015 */
[----:B------:R-:W2:Y:S01]  /*0a30*/  @P2 LDC.64 R20, c[0x0][0x3a8] ;  /* 0x0000ea00ff142b82 */ /* 0x000ea20000000a00 */
[----:B------:R-:W-:Y:S02]  /*0a40*/  @P4 IMAD.MOV.U32 R37, RZ, RZ, RZ ;  /* 0x000000ffff254224 */ /* 0x000fe400078e00ff */
[----:B------:R-:W-:-:S02]  /*0a50*/  @P4 FSEL R32, R32, R35, P3 ;  /* 0x0000002320204208 */ /* 0x000fc40001800000 */
[----:B------:R-:W-:Y:S01]  /*0a60*/  @P4 LOP3.LUT R35, R35, 0x80000, RZ, 0xfc, !PT ;  /* 0x0008000023234812 */ /* 0x000fe200078efcff */
[----:B----4-:R-:W-:Y:S01]  /*0a70*/  @P1 DADD R18, -R24, R18 ;  /* 0x0000000018121229 */ /* 0x010fe20000000112 */
[----:B------:R0:W1:Y:S02]  /*0a80*/  @P4 F2F.F64.F32 R24, R31 ;  /* 0x0000001f00184310 */ /* 0x0000640000201800 */
[----:B------:R-:W-:Y:S02]  /*0a90*/  @P4 SEL R35, R35, R32, P5 ;  /* 0x0000002023234207 */ /* 0x000fe40002800000 */
[----:B------:R-:W-:-:S05]  /*0aa0*/  @P4 SEL R34, R37, R34, P3 ;  /* 0x0000002225224207 */ /* 0x000fca0001800000 */
[----:B0-----:R-:W-:Y:S01]  /*0ab0*/  @P1 IMAD.MOV.U32 R31, RZ, RZ, R18 ;  /* 0x000000ffff1f1224 */ /* 0x001fe200078e0012 */
[----:B-1----:R-:W-:Y:S02]  /*0ac0*/  @P4 DFMA R16, R34, R24, R16 ;  /* 0x000000182210422b */ /* 0x002fe40000000010 */
[----:B------:R-:W-:Y:S02]  /*0ad0*/  @P4 DADD R6, R6, R24 ;  /* 0x0000000006064229 */ /* 0x000fe40000000018 */
[----:B------:R-:W-:Y:S01]  /*0ae0*/  @P1 DSETP.MAX.AND P3, P4, RZ, R18, PT ;  /* 0x00000012ff00122a */ /* 0x000fe20003c6f000 */
[----:B------:R-:W0:Y:S01]  /*0af0*/  @P1 F2F.F64.F32 R24, R33 ;  /* 0x0000002100181310 */ /* 0x000e220000201800 */
[----:B------:R-:W-:-:S05]  /*0b00*/  @P1 IMAD.MOV.U32 R18, RZ, RZ, RZ ;  /* 0x000000ffff121224 */ /* 0x000fca00078e00ff */
[----:B------:R-:W-:Y:S01]  /*0b10*/  @P1 FSEL R18, R18, R19, P3 ;  /* 0x0000001312121208 */ /* 0x000fe20001800000 */
[----:B------:R-:W-:Y:S01]  /*0b20*/  VIADD R29, R29, 0x8 ;  /* 0x000000081d1d7836 */ /* 0x000fe20000000000 */
[----:B0-----:R-:W-:Y:S01]  /*0b30*/  @P1 DADD R6, R6, R24 ;  /* 0x0000000006061229 */ /* 0x001fe20000000018 */
[----:B------:R-:W-:Y:S01]  /*0b40*/  LEA R28, R3, R28, 0x3 ;  /* 0x0000001c031c7211 */ /* 0x000fe200078e18ff */
[----:B--2---:R-:W-:Y:S01]  /*0b50*/  @P2 DADD R20, -R22, R20 ;  /* 0x0000000016142229 */ /* 0x004fe20000000114 */
[----:B------:R-:W-:Y:S02]  /*0b60*/  @P1 LOP3.LUT R23, R19, 0x80000, RZ, 0xfc, !PT ;  /* 0x0008000013171812 */ /* 0x000fe400078efcff */
[----:B------:R-:W-:Y:S01]  /*0b70*/  @P1 MOV R22, RZ ;  /* 0x000000ff00161202 */ /* 0x000fe20000000f00 */
[----:B------:R-:W0:Y:S01]  /*0b80*/  LDC R19, c[0x0][0x3b4] ;  /* 0x0000ed00ff137b82 */ /* 0x000e220000000800 */
[----:B------:R-:W-:Y:S02]  /*0b90*/  @P1 SEL R23, R23, R18, P4 ;  /* 0x0000001217171207 */ /* 0x000fe40002000000 */
[----:B------:R-:W-:Y:S01]  /*0ba0*/  @P1 SEL R22, R22, R31, P3 ;  /* 0x0000001f16161207 */ /* 0x000fe20001800000 */
[----:B------:R-:W-:Y:S01]  /*0bb0*/  @P2 DSETP.MAX.AND P3, P4, RZ, R20, PT ;  /* 0x00000014ff00222a */ /* 0x000fe20003c6f000 */
[----:B------:R-:W-:-:S04]  /*0bc0*/  @P2 IMAD.MOV.U32 R18, RZ, RZ, RZ ;  /* 0x000000ffff122224 */ /* 0x000fc800078e00ff */
[----:B------:R-:W-:Y:S01]  /*0bd0*/  @P1 DFMA R16, R22, R24, R16 ;  /* 0x000000181610122b */ /* 0x000fe20000000010 */
[----:B------:R-:W-:Y:S01]  /*0be0*/  @P2 IMAD.MOV.U32 R23, RZ, RZ, R21 ;  /* 0x000000ffff172224 */ /* 0x000fe200078e0015 */
[----:B------:R-:W1:Y:S01]  /*0bf0*/  @P2 F2F.F64.F32 R30, R30 ;  /* 0x0000001e001e2310 */ /* 0x000e620000201800 */
[----:B------:R-:W-:-:S03]  /*0c00*/  ISETP.NE.AND P1, PT, R29, RZ, PT ;  /* 0x000000ff1d00720c */ /* 0x000fc60003f25270 */
[----:B------:R-:W-:Y:S02]  /*0c10*/  @P2 FSEL R18, R18, R23, P3 ;  /* 0x0000001712122208 */ /* 0x000fe40001800000 */
[----:B------:R-:W-:Y:S01]  /*0c20*/  @P2 LOP3.LUT R25, R23, 0x80000, RZ, 0xfc, !PT ;  /* 0x0008000017192812 */ /* 0x000fe200078efcff */
[----:B------:R-:W-:Y:S02]  /*0c30*/  @P2 IMAD.MOV.U32 R23, RZ, RZ, R20 ;  /* 0x000000ffff172224 */ /* 0x000fe400078e0014 */
[----:B------:R-:W-:Y:S01]  /*0c40*/  @P2 IMAD.MOV.U32 R20, RZ, RZ, RZ ;  /* 0x000000ffff142224 */ /* 0x000fe200078e00ff */
[----:B------:R-:W-:-:S04]  /*0c50*/  @P2 SEL R21, R25, R18, P4 ;  /* 0x0000001219152207 */ /* 0x000fc80002000000 */
[----:B------:R-:W-:Y:S01]  /*0c60*/  @P2 SEL R20, R20, R23, P3 ;  /* 0x0000001714142207 */ /* 0x000fe20001800000 */
[----:B-1----:R-:W-:Y:S01]  /*0c70*/  @P2 DADD R6, R6, R30 ;  /* 0x0000000006062229 */ /* 0x002fe2000000001e */
[C---:B0-----:R-:W-:Y:S01]  /*0c80*/  IMAD R26, R19.reuse, 0x8, R26 ;  /* 0x00000008131a7824 */ /* 0x041fe200078e021a */
[C---:B------:R-:W-:Y:S01]  /*0c90*/  LEA R12, R19.reuse, R12, 0x3 ;  /* 0x0000000c130c7211 */ /* 0x040fe200078e18ff */
[C---:B------:R-:W-:Y:S02]  /*0ca0*/  IMAD R27, R19.reuse, 0x8, R27 ;  /* 0x00000008131b7824 */ /* 0x040fe400078e021b */
[----:B------:R-:W-:Y:S01]  /*0cb0*/  @P2 DFMA R16, R20, R30, R16 ;  /* 0x0000001e1410222b */ /* 0x000fe20000000010 */
[C---:B------:R-:W-:Y:S02]  /*0cc0*/  IMAD R15, R19.reuse, 0x8, R15 ;  /* 0x00000008130f7824 */ /* 0x040fe400078e020f */
[C---:B------:R-:W-:Y:S02]  /*0cd0*/  IMAD R14, R19.reuse, 0x8, R14 ;  /* 0x00000008130e7824 */ /* 0x040fe400078e020e */
[----:B------:R-:W-:-:S02]  /*0ce0*/  IMAD R13, R19, 0x8, R13 ;  /* 0x00000008130d7824 */ /* 0x000fc400078e020d */
[C---:B------:R-:W-:Y:S02]  /*0cf0*/  IMAD R11, R19.reuse, 0x8, R11 ;  /* 0x00000008130b7824 */ /* 0x040fe400078e020b */
[----:B------:R-:W-:Y:S01]  /*0d00*/  IMAD R10, R19, 0x8, R10 ;  /* 0x00000008130a7824 */ /* 0x000fe200078e020a */
[----:B------:R-:W-:Y:S06]  /*0d10*/  @P1 BRA `(.L_x_1) ;  /* 0xfffffff4005c1947 */ /* 0x000fec000383ffff */
.L_x_0:
[----:B------:R-:W-:Y:S05]  /*0d20*/  @!P0 BRA `(.L_x_2) ;  /* 0x0000000800a48947 */ /* 0x000fea0003800000 */
[----:B------:R-:W1:Y:S01]  /*0d30*/  LDCU UR4, c[0x0][0x3b0] ;  /* 0x00007600ff0477ac */ /* 0x000e620008000800 */
[----:B------:R-:W-:Y:S01]  /*0d40*/  ISETP.GE.U32.AND P0, PT, R4, 0x4, PT ;  /* 0x000000040400780c */ /* 0x000fe20003f06070 */
[----:B-1----:R-:W-:-:S04]  /*0d50*/  ULOP3.LUT UR5, UR4, 0x3, URZ, 0xc0, !UPT ;  /* 0x0000000304057892 */ /* 0x002fc8000f8ec0ff */
[----:B------:R-:W-:-:S08]  /*0d60*/  UISETP.NE.AND UP0, UPT, UR5, URZ, UPT ;  /* 0x000000ff0500728c */ /* 0x000fd0000bf05270 */
[----:B------:R-:W-:Y:S05]  /*0d70*/  @!P0 BRA `(.L_x_3) ;  /* 0x0000000400608947 */ /* 0x000fea0003800000 */
[----:B------:R-:W1:Y:S01]  /*0d80*/  LDC.64 R14, c[0x0][0x388] ;  /* 0x0000e200ff0e7b82 */ /* 0x000e620000000a00 */
[----:B------:R-:W-:-:S04]  /*0d90*/  IMAD R11, R9, R3, R0 ;  /* 0x00000003090b7224 */ /* 0x000fc800078e0200 */
[----:B-1----:R-:W-:-:S05]  /*0da0*/  IMAD.WIDE R14, R11, 0x4, R14 ;  /* 0x000000040b0e7825 */ /* 0x002fca00078e020e */
[----:B0-----:R-:W2:Y:S01]  /*0db0*/  LDG.E.CONSTANT R20, desc[UR6][R14.64] ;  /* 0x000000060e147981 */ /* 0x001ea2000c1e9900 */
[----:B------:R-:W-:-:S05]  /*0dc0*/  IMAD.WIDE R22, R3, 0x4, R14 ;  /* 0x0000000403167825 */ /* 0x000fca00078e020e */
[----:B------:R-:W3:Y:S01]  /*0dd0*/  LDG.E.CONSTANT R28, desc[UR6][R22.64] ;  /* 0x00000006161c7981 */ /* 0x000ee2000c1e9900 */
[----:B------:R-:W-:-:S05]  /*0de0*/  IMAD.WIDE R24, R3, 0x4, R22 ;  /* 0x0000000403187825 */ /* 0x000fca00078e0216 */
[----:B------:R-:W4:Y:S01]  /*0df0*/  LDG.E.CONSTANT R18, desc[UR6][R24.64] ;  /* 0x0000000618127981 */ /* 0x000f22000c1e9900 */
[----:B------:R-:W-:-:S05]  /*0e00*/  IMAD.WIDE R10, R3, 0x4, R24 ;  /* 0x00000004030a7825 */ /* 0x000fca00078e0218 */
[----:B------:R-:W5:Y:S01]  /*0e10*/  LDG.E.CONSTANT R4, desc[UR6][R10.64] ;  /* 0x000000060a047981 */ /* 0x000f62000c1e9900 */
[----:B--2---:R-:W-:Y:S02]  /*0e20*/  FSETP.GEU.AND P3, PT, R20, 0.0010000000474974513054, PT ;  /* 0x3a83126f1400780b */ /* 0x004fe40003f6e000 */
[----:B---3--:R-:W-:Y:S02]  /*0e30*/  FSETP.GEU.AND P2, PT, R28, 0.0010000000474974513054, PT ;  /* 0x3a83126f1c00780b */ /* 0x008fe40003f4e000 */
[----:B----4-:R-:W-:-:S09]  /*0e40*/  FSETP.GEU.AND P1, PT, R18, 0.0010000000474974513054, PT ;  /* 0x3a83126f1200780b */ /* 0x010fd20003f2e000 */
[----:B------:R-:W0:Y:S01]  /*0e50*/  @P3 LDC.64 R26, c[0x0][0x380] ;  /* 0x0000e000ff1a3b82 */ /* 0x000e220000000a00 */
[----:B------:R-:W-:-:S04]  /*0e60*/  @P3 IMAD.IADD R14, R8, 0x1, R9 ;  /* 0x00000001080e3824 */ /* 0x000fc800078e0209 */
[----:B------:R-:W-:Y:S01]  /*0e70*/  @P3 IMAD R15, R14, R19, R2 ;  /* 0x000000130e0f3224 */ /* 0x000fe200078e0202 */
[----:B-----5:R-:W-:Y:S01]  /*0e80*/  FSETP.GEU.AND P0, PT, R4, 0.0010000000474974513054, PT ;  /* 0x3a83126f0400780b */ /* 0x020fe20003f0e000 */
[----:B------:R-:W-:Y:S01]  /*0e90*/  @P2 IMAD.IADD R14, R8, 0x1, R9 ;  /* 0x00000001080e2824 */ /* 0x000fe200078e0209 */
[----:B------:R-:W1:Y:S08]  /*0ea0*/  @P2 LDC.64 R12, c[0x0][0x380] ;  /* 0x0000e000ff0c2b82 */ /* 0x000e700000000a00 */
[----:B------:R-:W2:Y:S01]  /*0eb0*/  @P1 LDC.64 R10, c[0x0][0x380] ;  /* 0x0000e000ff0a1b82 */ /* 0x000ea20000000a00 */
[----:B0-----:R-:W-:-:S07]  /*0ec0*/  @P3 IMAD.WIDE R26, R15, 0x8, R26 ;  /* 0x000000080f1a3825 */ /* 0x001fce00078e021a */
[----:B------:R-:W0:Y:S01]  /*0ed0*/  @P2 LDC.64 R24, c[0x0][0x3a8] ;  /* 0x0000ea00ff182b82 */ /* 0x000e220000000a00 */
[----:B------:R-:W-:Y:S01]  /*0ee0*/  @P2 IMAD R15, R14, R19, R19 ;  /* 0x000000130e0f2224 */ /* 0x000fe200078e0213 */
[----:B------:R-:W3:Y:S03]  /*0ef0*/  @P3 LDG.E.64.CONSTANT R26, desc[UR6][R26.64] ;  /* 0x000000061a1a3981 */ /* 0x000ee6000c1e9b00 */
[----:B------:R-:W-:-:S04]  /*0f00*/  @P2 IMAD.IADD R15, R15, 0x1, R2 ;  /* 0x000000010f0f2824 */ /* 0x000fc800078e0202 */
[----:B-1----:R-:W-:Y:S01]  /*0f10*/  @P2 IMAD.WIDE R22, R15, 0x8, R12 ;  /* 0x000000080f162825 */ /* 0x002fe200078e020c */
[----:B------:R-:W-:Y:S01]  /*0f20*/  @P1 IADD3 R12, PT, PT, R9, 0x2, R8 ;  /* 0x00000002090c1810 */ /* 0x000fe20007ffe008 */
[----:B------:R-:W1:Y:S04]  /*0f30*/  @P0 LDC.64 R14, c[0x0][0x380] ;  /* 0x0000e000ff0e0b82 */ /* 0x000e680000000a00 */
[----:B------:R-:W0:Y:S01]  /*0f40*/  @P2 LDG.E.64.CONSTANT R22, desc[UR6][R22.64] ;  /* 0x0000000616162981 */ /* 0x000e22000c1e9b00 */
[----:B------:R-:W-:-:S04]  /*0f50*/  @P1 IMAD R13, R12, R19, R2 ;  /* 0x000000130c0d1224 */ /* 0x000fc800078e0202 */
[----:B--2---:R-:W-:-:S06]  /*0f60*/  @P1 IMAD.WIDE R12, R13, 0x8, R10 ;  /* 0x000000080d0c1825 */ /* 0x004fcc00078e020a */
[----:B------:R-:W2:Y:S01]  /*0f70*/  @P1 LDG.E.64.CONSTANT R12, desc[UR6][R12.64] ;  /* 0x000000060c0c1981 */ /* 0x000ea2000c1e9b00 */
[----:B------:R-:W-:-:S05]  /*0f80*/  @P0 IADD3 R10, PT, PT, R9, 0x3, R8 ;  /* 0x00000003090a0810 */ /* 0x000fca0007ffe008 */
[----:B------:R-:W-:-:S04]  /*0f90*/  @P0 IMAD R11, R10, R19, R2 ;  /* 0x000000130a0b0224 */ /* 0x000fc800078e0202 */
[----:B-1----:R-:W-:Y:S02]  /*0fa0*/  @P0 IMAD.WIDE R10, R11, 0x8, R14 ;  /* 0x000000080b0a0825 */ /* 0x002fe400078e020e */
[----:B------:R-:W3:Y:S04]  /*0fb0*/  @P3 LDC.64 R14, c[0x0][0x3a8] ;  /* 0x0000ea00ff0e3b82 */ /* 0x000ee80000000a00 */
[----:B------:R-:W4:Y:S01]  /*0fc0*/  @P0 LDG.E.64.CONSTANT R10, desc[UR6][R10.64] ;  /* 0x000000060a0a0981 */ /* 0x000f22000c1e9b00 */
[----:B------:R-:W1:Y:S01]  /*0fd0*/  @P3 F2F.F64.F32 R20, R20 ;  /* 0x0000001400143310 */ /* 0x000e620000201800 */
[----:B------:R-:W-:Y:S01]  /*0fe0*/  IADD3 R9, PT, PT, R9, 0x4, RZ ;  /* 0x0000000409097810 */ /* 0x000fe20007ffe0ff */
[----:B-1----:R-:W-:Y:S02]  /*0ff0*/  @P3 DADD R6, R6, R20 ;  /* 0x0000000006063229 */ /* 0x002fe40000000014 */
[----:B---3--:R-:W-:Y:S01]  /*1000*/  @P3 DADD R26, -R26, R14 ;  /* 0x000000001a1a3229 */ /* 0x008fe2000000010e */
[----:B------:R-:W2:Y:S07]  /*1010*/  @P1 LDC.64 R14, c[0x0][0x3a8] ;  /* 0x0000ea00ff0e1b82 */ /* 0x000eae0000000a00 */
[----:B------:R-:W-:-:S02]  /*1020*/  @P3 DSETP.MAX.AND P4, P5, RZ, R26, PT ;  /* 0x0000001aff00322a */ /* 0x000fc40003d8f000 */
[----:B------:R-:W-:Y:S01]  /*1030*/  @P3 MOV R29, R26 ;  /* 0x0000001a001d3202 */ /* 0x000fe20000000f00 */
[----:B------:R-:W-:Y:S01]  /*1040*/  @P3 IMAD.MOV.U32 R26, RZ, RZ, RZ ;  /* 0x000000ffff1a3224 */ /* 0x000fe200078e00ff */
[----:B0-----:R-:W-:Y:S01]  /*1050*/  @P2 DADD R22, -R22, R24 ;  /* 0x0000000016162229 */ /* 0x001fe20000000118 */
[----:B------:R-:W-:-:S03]  /*1060*/  @P3 IMAD.MOV.U32 R24, RZ, RZ, RZ ;  /* 0x000000ffff183224 */ /* 0x000fc600078e00ff */
[----:B------:R-:W-:Y:S02]  /*1070*/  @P3 SEL R26, R26, R29, P4 ;  /* 0x0000001d1a1a3207 */ /* 0x000fe40002000000 */
[----:B------:R-:W0:Y:S01]  /*1080*/  @P2 F2F.F64.F32 R28, R28 ;  /* 0x0000001c001c2310 */ /* 0x000e220000201800 */
[----:B------:R-:W-:Y:S02]  /*1090*/  @P3 FSEL R30, R24, R27, P4 ;  /* 0x0000001b181e3208 */ /* 0x000fe40002000000 */
[----:B------:R-:W-:Y:S01]  /*10a0*/  @P3 LOP3.LUT R27, R27, 0x80000, RZ, 0xfc, !PT ;  /* 0x000800001b1b3812 */ /* 0x000fe200078efcff */
[----:B------:R-:W4:Y:S03]  /*10b0*/  @P0 LDC.64 R24, c[0x0][0x3a8] ;  /* 0x0000ea00ff180b82 */ /* 0x000f260000000a00 */
[----:B------:R-:W-:Y:S01]  /*10c0*/  @P3 SEL R27, R27, R30, P5 ;  /* 0x0000001e1b1b3207 */ /* 0x000fe20002800000 */
[----:B------:R-:W-:-:S02]  /*10d0*/  @P2 DSETP.MAX.AND P4, P5, RZ, R22, PT ;  /* 0x00000016ff00222a */ /* 0x000fc40003d8f000 */
[----:B--2---:R-:W-:Y:S01]  /*10e0*/  @P1 DADD R12, -R12, R14 ;  /* 0x000000000c0c1229 */ /* 0x004fe2000000010e */
[----:B------:R-:W-:Y:S02]  /*10f0*/  @P2 IMAD.MOV.U32 R14, RZ, RZ, RZ ;  /* 0x000000ffff0e2224 */ /* 0x000fe400078e00ff */
[----:B------:R-:W-:Y:S01]  /*1100*/  @P3 DFMA R16, R26, R20, R16 ;  /* 0x000000141a10322b */ /* 0x000fe20000000010 */
[----:B------:R-:W-:Y:S01]  /*1110*/  @P2 IMAD.MOV.U32 R15, RZ, RZ, R23 ;  /* 0x000000ffff0f2224 */ /* 0x000fe200078e0017 */
[----:B0-----:R-:W-:Y:S01]  /*1120*/  @P2 DADD R6, R6, R28 ;  /* 0x0000000006062229 */ /* 0x001fe2000000001c */
[----:B------:R-:W-:-:S03]  /*1130*/  @P2 IMAD.MOV.U32 R20, RZ, RZ, RZ ;  /* 0x000000ffff142224 */ /* 0x000fc600078e00ff */
[----:B------:R-:W-:Y:S02]  /*1140*/  @P2 FSEL R14, R14, R15, P4 ;  /* 0x0000000f0e0e2208 */ /* 0x000fe40002000000 */
[----:B------:R-:W-:Y:S02]  /*1150*/  @P2 LOP3.LUT R15, R15, 0x80000, RZ, 0xfc, !PT ;  /* 0x000800000f0f2812 */ /* 0x000fe400078efcff */
[----:B------:R-:W-:Y:S01]  /*1160*/  @P2 SEL R20, R20, R22, P4 ;  /* 0x0000001614142207 */ /* 0x000fe20002000000 */
[----:B------:R-:W-:Y:S01]  /*1170*/  @P1 DSETP.MAX.AND P3, P4, RZ, R12, PT ;  /* 0x0000000cff00122a */ /* 0x000fe20003c6f000 */
[----:B------:R-:W-:Y:S02]  /*1180*/  @P2 SEL R21, R15, R14, P5 ;  /* 0x0000000e0f152207 */ /* 0x000fe40002800000 */
[----:B------:R-:W0:Y:S01]  /*1190*/  @P1 F2F.F64.F32 R14, R18 ;  /* 0x00000012000e1310 */ /* 0x000e220000201800 */
[----:B----4-:R-:W-:-:S03]  /*11a0*/  @P0 DADD R10, -R10, R24 ;  /* 0x000000000a0a0229 */ /* 0x010fc60000000118 */
[----:B------:R-:W-:Y:S01]  /*11b0*/  @P2 DFMA R16, R20, R28, R16 ;  /* 0x0000001c1410222b */ /* 0x000fe20000000010 */
[----:B------:R-:W-:Y:S01]  /*11c0*/  @P1 IMAD.MOV.U32 R21, RZ, RZ, R13 ;  /* 0x000000ffff151224 */ /* 0x000fe200078e000d */
[----:B------:R-:W-:-:S04]  /*11d0*/  @P1 MOV R20, RZ ;  /* 0x000000ff00141202 */ /* 0x000fc80000000f00 */
[C---:B------:R-:W-:Y:S02]  /*11e0*/  @P1 FSEL R22, R20.reuse, R21, P3 ;  /* 0x0000001514161208 */ /* 0x040fe40001800000 */
[----:B------:R-:W-:Y:S02]  /*11f0*/  @P1 LOP3.LUT R21, R21, 0x80000, RZ, 0xfc, !PT ;  /* 0x0008000015151812 */ /* 0x000fe400078efcff */
[----:B------:R-:W-:Y:S01]  /*1200*/  @P1 SEL R20, R20, R12, P3 ;  /* 0x0000000c14141207 */ /* 0x000fe20001800000 */
[----:B------:R-:W-:Y:S01]  /*1210*/  @P0 DSETP.MAX.AND P2, P3, RZ, R10, PT ;  /* 0x0000000aff00022a */ /* 0x000fe20003b4f000 */
[----:B------:R-:W-:Y:S01]  /*1220*/  @P1 SEL R21, R21, R22, P4 ;  /* 0x0000001615151207 */ /* 0x000fe20002000000 */
[----:B0-----:R-:W-:Y:S01]  /*1230*/  @P1 DADD R6, R6, R14 ;  /* 0x0000000006061229 */ /* 0x001fe2000000000e */
[----:B------:R-:W0:Y:S04]  /*1240*/  @P0 F2F.F64.F32 R12, R4 ;  /* 0x00000004000c0310 */ /* 0x000e280000201800 */
[----:B------:R-:W-:Y:S01]  /*1250*/  @P1 DFMA R16, R20, R14, R16 ;  /* 0x0000000e1410122b */ /* 0x000fe20000000010 */
[----:B------:R-:W-:-:S02]  /*1260*/  @P0 IMAD.MOV.U32 R14, RZ, RZ, RZ ;  /* 0x000000ffff0e0224 */ /* 0x000fc400078e00ff */
[----:B------:R-:W-:-:S05]  /*1270*/  @P0 IMAD.MOV.U32 R15, RZ, RZ, R11 ;  /* 0x000000ffff0f0224 */ /* 0x000fca00078e000b */
[----:B------:R-:W-:Y:S02]  /*1280*/  @P0 FSEL R14, R14, R15, P2 ;  /* 0x0000000f0e0e0208 */ /* 0x000fe40001000000 */
[----:B------:R-:W-:Y:S01]  /*1290*/  @P0 LOP3.LUT R21, R15, 0x80000, RZ, 0xfc, !PT ;  /* 0x000800000f150812 */ /* 0x000fe200078efcff */
[----:B------:R-:W-:Y:S01]  /*12a0*/  @P0 IMAD.MOV.U32 R15, RZ, RZ, R10 ;  /* 0x000000ffff0f0224 */ /* 0x000fe200078e000a */
[----:B0-----:R-:W-:Y:S01]  /*12b0*/  @P0 DADD R6, R6, R12 ;  /* 0x0000000006060229 */ /* 0x001fe2000000000c */
[----:B------:R-:W-:Y:S01]  /*12c0*/  @P0 IMAD.MOV.U32 R10, RZ, RZ, RZ ;  /* 0x000000ffff0a0224 */ /* 0x000fe200078e00ff */
[----:B------:R-:W-:-:S04]  /*12d0*/  @P0 SEL R11, R21, R14, P3 ;  /* 0x0000000e150b0207 */ /* 0x000fc80001800000 */
[----:B------:R-:W-:-:S06]  /*12e0*/  @P0 SEL R10, R10, R15, P2 ;  /* 0x0000000f0a0a0207 */ /* 0x000fcc0001000000 */
[----:B------:R-:W-:-:S11]  /*12f0*/  @P0 DFMA R16, R10, R12, R16 ;  /* 0x0000000c0a10022b */ /* 0x000fd60000000010 */
.L_x_3:
[----:B------:R-:W-:Y:S05]  /*1300*/  BRA.U !UP0, `(.L_x_2) ;  /* 0x00000005082c7547 */ /* 0x000fea000b800000 */
[----:B------:R-:W-:Y:S02]  /*1310*/  UISETP.NE.AND UP0, UPT, UR5, 0x1, UPT ;  /* 0x000000010500788c */ /* 0x000fe4000bf05270 */
[----:B------:R-:W-:-:S04]  /*1320*/  ULOP3.LUT UR4, UR4, 0x1, URZ, 0xc0, !UPT ;  /* 0x0000000104047892 */ /* 0x000fc8000f8ec0ff */
[----:B------:R-:W-:-:S03]  /*1330*/  UISETP.NE.U32.AND UP1, UPT, UR4, 0x1, UPT ;  /* 0x000000010400788c */ /* 0x000fc6000bf25070 */
[----:B------:R-:W-:Y:S08]  /*1340*/  BRA.U !UP0, `(.L_x_4) ;  /* 0x0000000108b47547 */ /* 0x000ff0000b800000 */
[----:B------:R-:W1:Y:S01]  /*1350*/  LDC.64 R10, c[0x0][0x388] ;  /* 0x0000e200ff0a7b82 */ /* 0x000e620000000a00 */
[----:B------:R-:W-:-:S04]  /*1360*/  IMAD R15, R9, R3, R0 ;  /* 0x00000003090f7224 */ /* 0x000fc800078e0200 */
[----:B-1----:R-:W-:-:S05]  /*1370*/  IMAD.WIDE R14, R15, 0x4, R10 ;  /* 0x000000040f0e7825 */ /* 0x002fca00078e020a */
[----:B0-----:R-:W2:Y:S01]  /*1380*/  LDG.E.CONSTANT R10, desc[UR6][R14.64] ;  /* 0x000000060e0a7981 */ /* 0x001ea2000c1e9900 */
[----:B------:R-:W-:-:S05]  /*1390*/  IMAD.WIDE R20, R3, 0x4, R14 ;  /* 0x0000000403147825 */ /* 0x000fca00078e020e */
[----:B------:R-:W3:Y:S01]  /*13a0*/  LDG.E.CONSTANT R4, desc[UR6][R20.64] ;  /* 0x0000000614047981 */ /* 0x000ee2000c1e9900 */
[----:B--2---:R-:W-:Y:S02]  /*13b0*/  FSETP.GEU.AND P0, PT, R10, 0.0010000000474974513054, PT ;  /* 0x3a83126f0a00780b */ /* 0x004fe40003f0e000 */
[----:B---3--:R-:W-:-:S11]  /*13c0*/  FSETP.GEU.AND P1, PT, R4, 0.0010000000474974513054, PT ;  /* 0x3a83126f0400780b */ /* 0x008fd60003f2e000 */
[----:B------:R-:W0:Y:S01]  /*13d0*/  @P0 LDC.64 R22, c[0x0][0x380] ;  /* 0x0000e000ff160b82 */ /* 0x000e220000000a00 */
[----:B------:R-:W-:-:S04]  /*13e0*/  @P0 IMAD.IADD R11, R8, 0x1, R9 ;  /* 0x00000001080b0824 */ /* 0x000fc800078e0209 */
[----:B------:R-:W-:Y:S02]  /*13f0*/  @P0 IMAD R11, R11, R19, R2 ;  /* 0x000000130b0b0224 */ /* 0x000fe400078e0202 */
[----:B------:R-:W-:Y:S01]  /*1400*/  @P1 IMAD.IADD R18, R8, 0x1, R9 ;  /* 0x0000000108121824 */ /* 0x000fe200078e0209 */
[----:B------:R-:W1:Y:S08]  /*1410*/  @P1 LDC.64 R12, c[0x0][0x380] ;  /* 0x0000e000ff0c1b82 */ /* 0x000e700000000a00 */
[----:B------:R-:W2:Y:S01]  /*1420*/  @P1 LDC.64 R24, c[0x0][0x3a8] ;  /* 0x0000ea00ff181b82 */ /* 0x000ea20000000a00 */
[----:B0-----:R-:W-:-:S04]  /*1430*/  @P0 IMAD.WIDE R22, R11, 0x8, R22 ;  /* 0x000000080b160825 */ /* 0x001fc800078e0216 */
[----:B------:R-:W-:Y:S01]  /*1440*/  @P1 IMAD R11, R18, R19, R19 ;  /* 0x00000013120b1224 */ /* 0x000fe200078e0213 */
[----:B------:R-:W3:Y:S03]  /*1450*/  @P0 LDG.E.64.CONSTANT R14, desc[UR6][R22.64] ;  /* 0x00000006160e0981 */ /* 0x000ee6000c1e9b00 */
[----:B------:R-:W-:-:S04]  /*1460*/  @P1 IMAD.IADD R11, R11, 0x1, R2 ;  /* 0x000000010b0b1824 */ /* 0x000fc800078e0202 */
[----:B-1----:R-:W-:Y:S02]  /*1470*/  @P1 IMAD.WIDE R20, R11, 0x8, R12 ;  /* 0x000000080b141825 */ /* 0x002fe400078e020c */
[----:B------:R-:W3:Y:S04]  /*1480*/  @P0 LDC.64 R12, c[0x0][0x3a8] ;  /* 0x0000ea00ff0c0b82 */ /* 0x000ee80000000a00 */
[----:B------:R-:W2:Y:S01]  /*1490*/  @P1 LDG.E.64.CONSTANT R20, desc[UR6][R20.64] ;  /* 0x0000000614141981 */ /* 0x000ea2000c1e9b00 */
[----:B------:R-:W-:Y:S01]  /*14a0*/  @P0 IMAD.MOV.U32 R18, RZ, RZ, RZ ;  /* 0x000000ffff120224 */ /* 0x000fe200078e00ff */
[----:B------:R-:W0:Y:S01]  /*14b0*/  @P0 F2F.F64.F32 R10, R10 ;  /* 0x0000000a000a0310 */ /* 0x000e220000201800 */
[----:B------:R-:W-:Y:S01]  /*14c0*/  VIADD R9, R9, 0x2 ;  /* 0x0000000209097836 */ /* 0x000fe20000000000 */
[----:B0-----:R-:W-:-:S02]  /*14d0*/  @P0 DADD R6, R6, R10 ;  /* 0x0000000006060229 */ /* 0x001fc4000000000a */
[----:B---3--:R-:W-:-:S08]  /*14e0*/  @P0 DADD R14, -R14, R12 ;  /* 0x000000000e0e0229 */ /* 0x008fd0000000010c */
[----:B------:R-:W-:Y:S02]  /*14f0*/  @P0 DSETP.MAX.AND P2, P3, RZ, R14, PT ;  /* 0x0000000eff00022a */ /* 0x000fe40003b4f000 */
[----:B------:R-:W-:Y:S01]  /*1500*/  @P0 IMAD.MOV.U32 R23, RZ, RZ, R15 ;  /* 0x000000ffff170224 */ /* 0x000fe200078e000f */
[----:B--2---:R-:W-:-:S04]  /*1510*/  @P1 DADD R12, -R20, R24 ;  /* 0x00000000140c1229 */ /* 0x004fc80000000118 */
[----:B------:R-:W-:Y:S02]  /*1520*/  @P0 FSEL R18, R18, R23, P2 ;  /* 0x0000001712120208 */ /* 0x000fe40001000000 */
[----:B------:R-:W-:Y:S02]  /*1530*/  @P0 LOP3.LUT R23, R23, 0x80000, RZ, 0xfc, !PT ;  /* 0x0008000017170812 */ /* 0x000fe400078efcff */
[----:B------:R-:W-:Y:S02]  /*1540*/  @P0 MOV R20, RZ ;  /* 0x000000ff00140202 */ /* 0x000fe40000000f00 */
[----:B------:R-:W-:Y:S02]  /*1550*/  @P0 SEL R21, R23, R18, P3 ;  /* 0x0000001217150207 */ /* 0x000fe40001800000 */
[----:B------:R-:W-:Y:S01]  /*1560*/  @P0 SEL R20, R20, R14, P2 ;  /* 0x0000000e14140207 */ /* 0x000fe20001000000 */
[----:B------:R-:W-:Y:S01]  /*1570*/  @P1 DSETP.MAX.AND P2, P3, RZ, R12, PT ;  /* 0x0000000cff00122a */ /* 0x000fe20003b4f000 */
[----:B------:R-:W0:Y:S04]  /*1580*/  @P1 F2F.F64.F32 R14, R4 ;  /* 0x00000004000e1310 */ /* 0x000e280000201800 */
[----:B------:R-:W-:Y:S01]  /*1590*/  @P0 DFMA R16, R20, R10, R16 ;  /* 0x0000000a1410022b */ /* 0x000fe20000000010 */
[----:B------:R-:W-:-:S02]  /*15a0*/  @P1 IMAD.MOV.U32 R10, RZ, RZ, RZ ;  /* 0x000000ffff0a1224 */ /* 0x000fc400078e00ff */
[----:B------:R-:W-:-:S05]  /*15b0*/  @P1 IMAD.MOV.U32 R11, RZ, RZ, R13 ;  /* 0x000000ffff0b1224 */ /* 0x000fca00078e000d */
[C---:B------:R-:W-:Y:S02]  /*15c0*/  @P1 FSEL R18, R10.reuse, R11, P2 ;  /* 0x0000000b0a121208 */ /* 0x040fe40001000000 */
[----:B------:R-:W-:Y:S01]  /*15d0*/  @P1 LOP3.LUT R11, R11, 0x80000, RZ, 0xfc, !PT ;  /* 0x000800000b0b1812 */ /* 0x000fe200078efcff */
[----:B0-----:R-:W-:Y:S01]  /*15e0*/  @P1 DADD R6, R6, R14 ;  /* 0x0000000006061229 */ /* 0x001fe2000000000e */
[----:B------:R-:W-:Y:S02]  /*15f0*/  @P1 SEL R10, R10, R12, P2 ;  /* 0x0000000c0a0a1207 */ /* 0x000fe40001000000 */
[----:B------:R-:W-:-:S06]  /*1600*/  @P1 SEL R11, R11, R18, P3 ;  /* 0x000000120b0b1207 */ /* 0x000fcc0001800000 */
[----:B------:R-:W-:-:S11]  /*1610*/  @P1 DFMA R16, R10, R14, R16 ;  /* 0x0000000e0a10122b */ /* 0x000fd60000000010 */
.L_x_4:
[----:B------:R-:W-:Y:S05]  /*1620*/  BRA.U UP1, `(.L_x_2) ;  /* 0x0000000101647547 */ /* 0x000fea000b800000 */
[----:B------:R-:W1:Y:S01]  /*1630*/  LDC.64 R10, c[0x0][0x388] ;  /* 0x0000e200ff0a7b82 */ /* 0x000e620000000a00 */
[----:B------:R-:W-:-:S04]  /*1640*/  IMAD R3, R9, R3, R0 ;  /* 0x0000000309037224 */ /* 0x000fc800078e0200 */
[----:B-1----:R-:W-:-:S05]  /*1650*/  IMAD.WIDE R10, R3, 0x4, R10 ;  /* 0x00000004030a7825 */ /* 0x002fca00078e020a */
[----:B0-----:R-:W2:Y:S02]  /*1660*/  LDG.E.CONSTANT R12, desc[UR6][R10.64] ;  /* 0x000000060a0c7981 */ /* 0x001ea4000c1e9900 */
[----:B--2---:R-:W-:-:S13]  /*1670*/  FSETP.GEU.AND P0, PT, R12, 0.0010000000474974513054, PT ;  /* 0x3a83126f0c00780b */ /* 0x004fda0003f0e000 */
[----:B------:R-:W-:Y:S05]  /*1680*/  @!P0 BRA `(.L_x_2) ;  /* 0x00000000004c8947 */ /* 0x000fea0003800000 */
[----:B------:R-:W0:Y:S01]  /*1690*/  LDC.64 R10, c[0x0][0x380] ;  /* 0x0000e000ff0a7b82 */ /* 0x000e220000000a00 */
[----:B------:R-:W-:Y:S01]  /*16a0*/  IMAD.IADD R8, R8, 0x1, R9 ;  /* 0x0000000108087824 */ /* 0x000fe200078e0209 */
[----:B------:R-:W1:Y:S03]  /*16b0*/  LDCU.64 UR4, c[0x0][0x3a8] ;  /* 0x00007500ff0477ac */ /* 0x000e660008000a00 */
[----:B------:R-:W-:-:S04]  /*16c0*/  IMAD R9, R8, R19, R2 ;  /* 0x0000001308097224 */ /* 0x000fc800078e0202 */
[----:B0-----:R-:W-:-:S06]  /*16d0*/  IMAD.WIDE R8, R9, 0x8, R10 ;  /* 0x0000000809087825 */ /* 0x001fcc00078e020a */
[----:B------:R-:W1:Y:S01]  /*16e0*/  LDG.E.64.CONSTANT R8, desc[UR6][R8.64] ;  /* 0x0000000608087981 */ /* 0x000e62000c1e9b00 */
[----:B------:R-:W-:Y:S01]  /*16f0*/  IMAD.MOV.U32 R0, RZ, RZ, RZ ;  /* 0x000000ffff007224 */ /* 0x000fe200078e00ff */
[----:B------:R-:W0:Y:S02]  /*1700*/  F2F.F64.F32 R12, R12 ;  /* 0x0000000c000c7310 */ /* 0x000e240000201800 */
[----:B0-----:R-:W-:Y:S02]  /*1710*/  DADD R6, R6, R12 ;  /* 0x0000000006067229 */ /* 0x001fe4000000000c */
[----:B-1----:R-:W-:-:S08]  /*1720*/  DADD R10, -R8, UR4 ;  /* 0x00000004080a7e29 */ /* 0x002fd00008000100 */
[----:B------:R-:W-:Y:S02]  /*1730*/  DSETP.MAX.AND P0, P1, RZ, R10, PT ;  /* 0x0000000aff00722a */ /* 0x000fe4000390f000 */
[----:B------:R-:W-:Y:S01]  /*1740*/  MOV R15, R11 ;  /* 0x0000000b000f7202 */ /* 0x000fe20000000f00 */
[----:B------:R-:W-:Y:S02]  /*1750*/  IMAD.MOV.U32 R3, RZ, RZ, R10 ;  /* 0x000000ffff037224 */ /* 0x000fe400078e000a */
[----:B------:R-:W-:Y:S01]  /*1760*/  IMAD.MOV.U32 R10, RZ, RZ, RZ ;  /* 0x000000ffff0a7224 */ /* 0x000fe200078e00ff */
[----:B------:R-:W-:-:S04]  /*1770*/  FSEL R19, R0, R15, P0 ;  /* 0x0000000f00137208 */ /* 0x000fc80000000000 */
[----:B------:R-:W-:-:S04]  /*1780*/  SEL R10, R10, R3, P0 ;  /* 0x000000030a0a7207 */ /* 0x000fc80000000000 */
[----:B------:R-:W-:-:S05]  /*1790*/  @P1 LOP3.LUT R19, R15, 0x80000, RZ, 0xfc, !PT ;  /* 0x000800000f131812 */ /* 0x000fca00078efcff */
[----:B------:R-:W-:-:S06]  /*17a0*/  IMAD.MOV.U32 R11, RZ, RZ, R19 ;  /* 0x000000ffff0b7224 */ /* 0x000fcc00078e0013 */
[----:B------:R-:W-:-:S11]  /*17b0*/  DFMA R16, R10, R12, R16 ;  /* 0x0000000c0a10722b */ /* 0x000fd60000000010 */
.L_x_2:
[----:B------:R-:W-:-:S14]  /*17c0*/  DSETP.GT.AND P0, PT, R6, RZ, PT ;  /* 0x000000ff0600722a */ /* 0x000fdc0003f04000 */
[----:B------:R-:W-:Y:S05]  /*17d0*/  @!P0 BRA `(.L_x_5) ;  /* 0x00000000005c8947 */ /* 0x000fea0003800000 */
[----:B------:R-:W1:Y:S01]  /*17e0*/  MUFU.RCP64H R9, R7 ;  /* 0x0000000700097308 */ /* 0x000e620000001800 */
[----:B------:R-:W-:Y:S01]  /*17f0*/  IMAD.MOV.U32 R8, RZ, RZ, 0x1 ;  /* 0x00000001ff087424 */ /* 0x000fe200078e00ff */
[----:B------:R-:W-:-:S05]  /*1800*/  FSETP.GEU.AND P1, PT, |R17|, 6.5827683646048100446e-37, PT ;  /* 0x036000001100780b */ /* 0x000fca0003f2e200 */
[----:B-1----:R-:W-:-:S08]  /*1810*/  DFMA R10, R8, -R6, 1 ;  /* 0x3ff00000080a742b */ /* 0x002fd00000000806 */
[----:B------:R-:W-:-:S08]  /*1820*/  DFMA R10, R10, R10, R10 ;  /* 0x0000000a0a0a722b */ /* 0x000fd0000000000a */
[----:B------:R-:W-:-:S08]  /*1830*/  DFMA R10, R8, R10, R8 ;  /* 0x0000000a080a722b */ /* 0x000fd00000000008 */
[----:B------:R-:W-:-:S08]  /*1840*/  DFMA R8, R10, -R6, 1 ;  /* 0x3ff000000a08742b */ /* 0x000fd00000000806 */
[----:B------:R-:W-:-:S08]  /*1850*/  DFMA R8, R10, R8, R10 ;  /* 0x000000080a08722b */ /* 0x000fd0000000000a */
[----:B------:R-:W-:-:S08]  /*1860*/  DMUL R24, R8, R16 ;  /* 0x0000001008187228 */ /* 0x000fd00000000000 */
[----:B------:R-:W-:-:S08]  /*1870*/  DFMA R10, R24, -R6, R16 ;  /* 0x80000006180a722b */ /* 0x000fd00000000010 */
[----:B------:R-:W-:-:S10]  /*1880*/  DFMA R24, R8, R10, R24 ;  /* 0x0000000a0818722b */ /* 0x000fd40000000018 */
[----:B------:R-:W-:-:S05]  /*1890*/  FFMA R0, RZ, R7, R25 ;  /* 0x00000007ff007223 */ /* 0x000fca0000000019 */
[----:B------:R-:W-:-:S13]  /*18a0*/  FSETP.GT.AND P0, PT, |R0|, 1.469367938527859385e-39, PT ;  /* 0x001000000000780b */ /* 0x000fda0003f04200 */
[----:B------:R-:W-:Y:S05]  /*18b0*/  @P0 BRA P1, `(.L_x_6) ;  /* 0x00000000002c0947 */ /* 0x000fea0000800000 */
[----:B------:R-:W-:Y:S01]  /*18c0*/  IMAD.MOV.U32 R8, RZ, RZ, R7 ;  /* 0x000000ffff087224 */ /* 0x000fe200078e0007 */
[----:B------:R-:W-:Y:S01]  /*18d0*/  MOV R10, R17 ;  /* 0x00000011000a7202 */ /* 0x000fe20000000f00 */
[----:B------:R-:W-:Y:S01]  /*18e0*/  IMAD.MOV.U32 R11, RZ, RZ, R16 ;  /* 0x000000ffff0b7224 */ /* 0x000fe200078e0010 */
[----:B------:R-:W-:Y:S01]  /*18f0*/  MOV R7, 0x1920 ;  /* 0x0000192000077802 */ /* 0x000fe20000000f00 */
[----:B------:R-:W-:-:S07]  /*1900*/  IMAD.MOV.U32 R9, RZ, RZ, R6 ;  /* 0x000000ffff097224 */ /* 0x000fce00078e0006 */
[----:B0-----:R-:W-:Y:S05]  /*1910*/  CALL.REL.NOINC `($__internal_0_$__cuda_sm20_div_rn_f64_full) ;  /* 0x0000001000707944 */ /* 0x001fea0003c00000 */
[----:B------:R-:W-:Y:S02]  /*1920*/  IMAD.MOV.U32 R24, RZ, RZ, R9 ;  /* 0x000000ffff187224 */ /* 0x000fe400078e0009 */
[----:B------:R-:W-:Y:S01]  /*1930*/  IMAD.MOV.U32 R25, RZ, RZ, R8 ;  /* 0x000000ffff197224 */ /* 0x000fe200078e0008 */
[----:B------:R-:W-:Y:S06]  /*1940*/  BRA `(.L_x_6) ;  /* 0x0000000000087947 */ /* 0x000fec0003800000 */
.L_x_5:
[----:B------:R-:W1:Y:S02]  /*1950*/  LDC.64 R24, c[0x0][0x3a8] ;  /* 0x0000ea00ff187b82 */ /* 0x000e640000000a00 */
[----:B-1----:R-:W-:-:S11]  /*1960*/  DMUL R24, R24, 0.5 ;  /* 0x3fe0000018187828 */ /* 0x002fd60000000000 */
.L_x_6:
[----:B------:R-:W1:Y:S01]  /*1970*/  LDC.64 R8, c[0x0][0x3b0] ;  /* 0x0000ec00ff087b82 */ /* 0x000e620000000a00 */
[----:B------:R-:W-:Y:S01]  /*1980*/  IMAD.MOV.U32 R18, RZ, RZ, 0x20000000 ;  /* 0x20000000ff127424 */ /* 0x000fe200078e00ff */
[----:B------:R-:W-:Y:S01]  /*1990*/  CS2R R20, SRZ ;  /* 0x0000000000147805 */ /* 0x000fe2000001ff00 */
[----:B------:R-:W-:Y:S01]  /*19a0*/  IMAD.MOV.U32 R19, RZ, RZ, 0x4202a05f ;  /* 0x4202a05fff137424 */ /* 0x000fe200078e00ff */
[----:B------:R-:W2:Y:S01]  /*19b0*/  LDCU.64 UR10, c[0x0][0x3a8] ;  /* 0x00007500ff0a77ac */ /* 0x000ea20008000a00 */
[----:B------:R-:W-:Y:S02]  /*19c0*/  IMAD.MOV.U32 R16, RZ, RZ, 0x20000000 ;  /* 0x20000000ff107424 */ /* 0x000fe400078e00ff */
[----:B------:R-:W-:Y:S01]  /*19d0*/  IMAD.MOV.U32 R17, RZ, RZ, -0x3dfd5fa1 ;  /* 0xc202a05fff117424 */ /* 0x000fe200078e00ff */
[----:B------:R-:W3:Y:S01]  /*19e0*/  LDC.64 R22, c[0x0][0x380] ;  /* 0x0000e000ff167b82 */ /* 0x000ee20000000a00 */
[----:B------:R-:W-:Y:S01]  /*19f0*/  UMOV UR4, URZ ;  /* 0x000000ff00047c82 */ /* 0x000fe20008000000 */
[----:B-1----:R-:W-:Y:S01]  /*1a00*/  LEA R3, R8, R5, 0x1 ;  /* 0x0000000508037211 */ /* 0x002fe200078e08ff */
[----:B------:R-:W-:-:S02]  /*1a10*/  IMAD.IADD R4, R5, 0x1, R8 ;  /* 0x0000000105047824 */ /* 0x000fc400078e0208 */
[----:B------:R-:W-:Y:S02]  /*1a20*/  IMAD R0, R8, 0x3, R5 ;  /* 0x0000000308007824 */ /* 0x000fe400078e0205 */
[-CC-:B------:R-:W-:Y:S02]  /*1a30*/  IMAD R5, R5, R9.reuse, R2.reuse ;  /* 0x0000000905057224 */ /* 0x180fe400078e0202 */
[-CC-:B------:R-:W-:Y:S02]  /*1a40*/  IMAD R4, R4, R9.reuse, R2.reuse ;  /* 0x0000000904047224 */ /* 0x180fe400078e0202 */
[-CC-:B------:R-:W-:Y:S02]  /*1a50*/  IMAD R3, R3, R9.reuse, R2.reuse ;  /* 0x0000000903037224 */ /* 0x180fe400078e0202 */
[----:B------:R-:W-:Y:S02]  /*1a60*/  IMAD R2, R0, R9, R2 ;  /* 0x0000000900027224 */ /* 0x000fe400078e0202 */
[----:B------:R-:W-:-:S02]  /*1a70*/  IMAD R6, R9, R8, RZ ;  /* 0x0000000809067224 */ /* 0x000fc400078e02ff */
[----:B--23--:R-:W-:-:S07]  /*1a80*/  IMAD.MOV.U32 R0, RZ, RZ, R5 ;  /* 0x000000ffff007224 */ /* 0x00cfce00078e0005 */
.L_x_16:
[----:B------:R-:W-:Y:S01]  /*1a90*/  UMOV UR8, 0x9999999a ;  /* 0x9999999a00087882 */ /* 0x000fe20000000000 */
[----:B------:R-:W-:Y:S01]  /*1aa0*/  UMOV UR9, 0x3fb99999 ;  /* 0x3fb9999900097882 */ /* 0x000fe20000000000 */
[----:B------:R-:W-:Y:S01]  /*1ab0*/  CS2R R8, SRZ ;  /* 0x0000000000087805 */ /* 0x000fe2000001ff00 */
[----:B------:R-:W-:-:S14]  /*1ac0*/  DSETP.GT.AND P0, PT, R24, UR8, PT ;  /* 0x0000000818007e2a */ /* 0x000fdc000bf04000 */
[----:B------:R-:W-:Y:S05]  /*1ad0*/  @!P0 BRA `(.L_x_7) ;  /* 0x00000000008c8947 */ /* 0x000fea0003800000 */
[----:B------:R-:W-:-:S06]  /*1ae0*/  IMAD.WIDE.U32 R8, R0, 0x8, R22 ;  /* 0x0000000800087825 */ /* 0x000fcc00078e0016 */
[----:B0-----:R-:W2:Y:S01]  /*1af0*/  LDG.E.64.CONSTANT R8, desc[UR6][R8.64] ;  /* 0x0000000608087981 */ /* 0x001ea2000c1e9b00 */
[----:B------:R-:W0:Y:S01]  /*1b00*/  MUFU.RCP64H R13, R25 ;  /* 0x00000019000d7308 */ /* 0x000e220000001800 */
[----:B------:R-:W-:Y:S01]  /*1b10*/  MOV R12, 0x1 ;  /* 0x00000001000c7802 */ /* 0x000fe20000000f00 */
[----:B------:R-:W-:-:S05]  /*1b20*/  IMAD.MOV.U32 R7, RZ, RZ, RZ ;  /* 0x000000ffff077224 */ /* 0x000fca00078e00ff */
[----:B0-----:R-:W-:-:S08]  /*1b30*/  DFMA R10, R12, -R24, 1 ;  /* 0x3ff000000c0a742b */ /* 0x001fd00000000818 */
[----:B------:R-:W-:-:S08]  /*1b40*/  DFMA R14, R10, R10, R10 ;  /* 0x0000000a0a0e722b */ /* 0x000fd0000000000a */
[----:B------:R-:W-:-:S08]  /*1b50*/  DFMA R14, R12, R14, R12 ;  /* 0x0000000e0c0e722b */ /* 0x000fd0000000000c */
[----:B------:R-:W-:Y:S02]  /*1b60*/  DFMA R12, R14, -R24, 1 ;  /* 0x3ff000000e0c742b */ /* 0x000fe40000000818 */
[----:B--2---:R-:W-:-:S06]  /*1b70*/  DADD R10, -R8, UR10 ;  /* 0x0000000a080a7e29 */ /* 0x004fcc0008000100 */
[----:B------:R-:W-:Y:S01]  /*1b80*/  DFMA R8, R14, R12, R14 ;  /* 0x0000000c0e08722b */ /* 0x000fe2000000000e */
[----:B------:R-:W-:Y:S01]  /*1b90*/  IMAD.MOV.U32 R12, RZ, RZ, RZ ;  /* 0x000000ffff0c7224 */ /* 0x000fe200078e00ff */
[----:B------:R-:W-:Y:S02]  /*1ba0*/  DSETP.MAX.AND P0, P1, RZ, R10, PT ;  /* 0x0000000aff00722a */ /* 0x000fe4000390f000 */
[----:B------:R-:W-:-:S04]  /*1bb0*/  IMAD.MOV.U32 R27, RZ, RZ, R10 ;  /* 0x000000ffff1b7224 */ /* 0x000fc800078e000a */
[----:B------:R-:W-:Y:S02]  /*1bc0*/  FSEL R7, R7, R11, P0 ;  /* 0x0000000b07077208 */ /* 0x000fe40000000000 */
[----:B------:R-:W-:-:S06]  /*1bd0*/  SEL R12, R12, R27, P0 ;  /* 0x0000001b0c0c7207 */ /* 0x000fcc0000000000 */
[----:B------:R-:W-:-:S05]  /*1be0*/  @P1 LOP3.LUT R7, R11, 0x80000, RZ, 0xfc, !PT ;  /* 0x000800000b071812 */ /* 0x000fca00078efcff */
[----:B------:R-:W-:-:S05]  /*1bf0*/  IMAD.MOV.U32 R13, RZ, RZ, R7 ;  /* 0x000000ffff0d7224 */ /* 0x000fca00078e0007 */
[----:B------:R-:W-:Y:S01]  /*1c00*/  FSETP.GEU.AND P1, PT, |R13|, 6.5827683646048100446e-37, PT ;  /* 0x036000000d00780b */ /* 0x000fe20003f2e200 */
        /* <DEDUP_REMOVED lines=11> */
[----:B------:R-:W-:Y:S05]  /*1cc0*/  CALL.REL.NOINC `($__internal_0_$__cuda_sm20_div_rn_f64_full) ;  /* 0x0000000c00847944 */ /* 0x000fea0003c00000 */
[----:B------:R-:W-:-:S04]  /*1cd0*/  LOP3.LUT R9, R9, R8, RZ, 0x3c, !PT ;  /* 0x0000000809097212 */ /* 0x000fc800078e3cff */
[----:B------:R-:W-:-:S04]  /*1ce0*/  LOP3.LUT R8, R9, R8, RZ, 0x3c, !PT ;  /* 0x0000000809087212 */ /* 0x000fc800078e3cff */
[----:B------:R-:W-:-:S07]  /*1cf0*/  LOP3.LUT R9, R9, R8, RZ, 0x3c, !PT ;  /* 0x0000000809097212 */ /* 0x000fce00078e3cff */
.L_x_8:
[----:B------:R-:W-:-:S11]  /*1d00*/  DADD R8, R8, -1 ;  /* 0xbff0000008087429 */ /* 0x000fd60000000000 */
.L_x_7:
[C---:B------:R-:W-:Y:S01]  /*1d10*/  DSETP.MIN.AND P1, P2, R8.reuse, R18, PT ;  /* 0x000000120800722a */ /* 0x040fe20003a20000 */
[----:B------:R-:W-:Y:S01]  /*1d20*/  UMOV UR8, 0x9999999a ;  /* 0x9999999a00087882 */ /* 0x000fe20000000000 */
[----:B------:R-:W-:Y:S01]  /*1d30*/  DSETP.MAX.AND P3, P4, R8, R16, PT ;  /* 0x000000100800722a */ /* 0x000fe20003c6f000 */
[----:B------:R-:W-:Y:S01]  /*1d40*/  UMOV UR9, 0x3fb99999 ;  /* 0x3fb9999900097882 */ /* 0x000fe20000000000 */
[----:B------:R-:W-:Y:S01]  /*1d50*/  MOV R7, R9 ;  /* 0x0000000900077202 */ /* 0x000fe20000000f00 */
[----:B------:R-:W-:Y:S01]  /*1d60*/  DSETP.GT.AND P0, PT, R24, UR8, PT ;  /* 0x0000000818007e2a */ /* 0x000fe2000bf04000 */
[----:B------:R-:W-:Y:S01]  /*1d70*/  IMAD.MOV.U32 R11, RZ, RZ, R18 ;  /* 0x000000ffff0b7224 */ /* 0x000fe200078e0012 */
[----:B------:R-:W-:Y:S01]  /*1d80*/  DADD R20, R8, R20 ;  /* 0x0000000008147229 */ /* 0x000fe20000000014 */
[----:B------:R-:W-:Y:S01]  /*1d90*/  IMAD.MOV.U32 R13, RZ, RZ, R16 ;  /* 0x000000ffff0d7224 */ /* 0x000fe200078e0010 */
[----:B------:R-:W-:Y:S01]  /*1da0*/  FSEL R7, R7, R19, P1 ;  /* 0x0000001307077208 */ /* 0x000fe20000800000 */
[--C-:B------:R-:W-:Y:S01]  /*1db0*/  IMAD.MOV.U32 R18, RZ, RZ, R8.reuse ;  /* 0x000000ffff127224 */ /* 0x100fe200078e0008 */
[----:B------:R-:W-:Y:S01]  /*1dc0*/  FSEL R15, R9, R17, P3 ;  /* 0x00000011090f7208 */ /* 0x000fe20001800000 */
[----:B------:R-:W-:Y:S01]  /*1dd0*/  IMAD.MOV.U32 R16, RZ, RZ, R8 ;  /* 0x000000ffff107224 */ /* 0x000fe200078e0008 */
[----:B------:R-:W-:-:S02]  /*1de0*/  CS2R R8, SRZ ;  /* 0x0000000000087805 */ /* 0x000fc4000001ff00 */
[----:B------:R-:W-:Y:S02]  /*1df0*/  @P2 LOP3.LUT R7, R19, 0x80000, RZ, 0xfc, !PT ;  /* 0x0008000013072812 */ /* 0x000fe400078efcff */
[----:B------:R-:W-:Y:S02]  /*1e00*/  @P4 LOP3.LUT R15, R17, 0x80000, RZ, 0xfc, !PT ;  /* 0x00080000110f4812 */ /* 0x000fe400078efcff */
[----:B------:R-:W-:Y:S01]  /*1e10*/  SEL R18, R18, R11, P1 ;  /* 0x0000000b12127207 */ /* 0x000fe20000800000 */
[----:B------:R-:W-:Y:S01]  /*1e20*/  IMAD.MOV.U32 R19, RZ, RZ, R7 ;  /* 0x000000ffff137224 */ /* 0x000fe200078e0007 */
[----:B------:R-:W-:Y:S01]  /*1e30*/  SEL R16, R16, R13, P3 ;  /* 0x0000000d10107207 */ /* 0x000fe20001800000 */
[----:B------:R-:W-:Y:S01]  /*1e40*/  IMAD.MOV.U32 R17, RZ, RZ, R15 ;  /* 0x000000ffff117224 */ /* 0x000fe200078e000f */
[----:B------:R-:W-:Y:S06]  /*1e50*/  @!P0 BRA `(.L_x_9) ;  /* 0x00000000008c8947 */ /* 0x000fec0003800000 */
[----:B------:R-:W-:-:S06]  /*1e60*/  IMAD.WIDE.U32 R8, R4, 0x8, R22 ;  /* 0x0000000804087825 */ /* 0x000fcc00078e0016 */
[----:B0-----:R-:W2:Y:S01]  /*1e70*/  LDG.E.64.CONSTANT R8, desc[UR6][R8.64] ;  /* 0x0000000608087981 */ /* 0x001ea2000c1e9b00 */
[----:B------:R-:W0:Y:S01]  /*1e80*/  MUFU.RCP64H R13, R25 ;  /* 0x00000019000d7308 */ /* 0x000e220000001800 */
[----:B------:R-:W-:Y:S01]  /*1e90*/  IMAD.MOV.U32 R12, RZ, RZ, 0x1 ;  /* 0x00000001ff0c7424 */ /* 0x000fe200078e00ff */
[----:B------:R-:W-:-:S05]  /*1ea0*/  MOV R7, RZ ;  /* 0x000000ff00077202 */ /* 0x000fca0000000f00 */
        /* <DEDUP_REMOVED lines=29> */
.L_x_10:
[----:B------:R-:W-:-:S11]  /*2080*/  DADD R8, R8, -1 ;  /* 0xbff0000008087429 */ /* 0x000fd60000000000 */
.L_x_9:
[----:B------:R-:W-:Y:S01]  /*2090*/  UMOV UR8, 0x9999999a ;  /* 0x9999999a00087882 */ /* 0x000fe20000000000 */
[----:B------:R-:W-:Y:S01]  /*20a0*/  UMOV UR9, 0x3fb99999 ;  /* 0x3fb9999900097882 */ /* 0x000fe20000000000 */
[--C-:B------:R-:W-:Y:S01]  /*20b0*/  DSETP.MAX.AND P3, P4, R16, R8.reuse, PT ;  /* 0x000000081000722a */ /* 0x100fe20003c6f000 */
[----:B------:R-:W-:Y:S01]  /*20c0*/  IMAD.MOV.U32 R7, RZ, RZ, R18 ;  /* 0x000000ffff077224 */ /* 0x000fe200078e0012 */
[----:B------:R-:W-:Y:S01]  /*20d0*/  DSETP.GT.AND P0, PT, R24, UR8, PT ;  /* 0x0000000818007e2a */ /* 0x000fe2000bf04000 */
[----:B------:R-:W-:Y:S01]  /*20e0*/  IMAD.MOV.U32 R11, RZ, RZ, R16 ;  /* 0x000000ffff0b7224 */ /* 0x000fe200078e0010 */
[--C-:B------:R-:W-:Y:S01]  /*20f0*/  DSETP.MIN.AND P1, P2, R18, R8.reuse, PT ;  /* 0x000000081200722a */ /* 0x100fe20003a20000 */
[----:B------:R-:W-:Y:S01]  /*2100*/  IMAD.MOV.U32 R10, RZ, RZ, R9 ;  /* 0x000000ffff0a7224 */ /* 0x000fe200078e0009 */
[----:B------:R-:W-:Y:S01]  /*2110*/  FSEL R17, R17, R9, P3 ;  /* 0x0000000911117208 */ /* 0x000fe20001800000 */
[--C-:B------:R-:W-:Y:S01]  /*2120*/  IMAD.MOV.U32 R18, RZ, RZ, R8.reuse ;  /* 0x000000ffff127224 */ /* 0x100fe200078e0008 */
[----:B------:R-:W-:Y:S01]  /*2130*/  DADD R20, R20, R8 ;  /* 0x0000000014147229 */ /* 0x000fe20000000008 */
[----:B------:R-:W-:Y:S01]  /*2140*/  IMAD.MOV.U32 R16, RZ, RZ, R8 ;  /* 0x000000ffff107224 */ /* 0x000fe200078e0008 */
[----:B------:R-:W-:-:S02]  /*2150*/  FSEL R19, R19, R10, P1 ;  /* 0x0000000a13137208 */ /* 0x000fc40000800000 */
[----:B------:R-:W-:Y:S02]  /*2160*/  SEL R18, R7, R18, P1 ;  /* 0x0000001207127207 */ /* 0x000fe40000800000 */
[----:B------:R-:W-:Y:S02]  /*2170*/  @P4 LOP3.LUT R17, R9, 0x80000, RZ, 0xfc, !PT ;  /* 0x0008000009114812 */ /* 0x000fe400078efcff */
[----:B------:R-:W-:Y:S02]  /*2180*/  CS2R R8, SRZ ;  /* 0x0000000000087805 */ /* 0x000fe4000001ff00 */
[----:B------:R-:W-:Y:S02]  /*2190*/  SEL R16, R11, R16, P3 ;  /* 0x000000100b107207 */ /* 0x000fe40001800000 */
[----:B------:R-:W-:Y:S01]  /*21a0*/  @P2 LOP3.LUT R19, R10, 0x80000, RZ, 0xfc, !PT ;  /* 0x000800000a132812 */ /* 0x000fe200078efcff */
[----:B------:R-:W-:Y:S06]  /*21b0*/  @!P0 BRA `(.L_x_11) ;  /* 0x00000000008c8947 */ /* 0x000fec0003800000 */
        /* <DEDUP_REMOVED lines=34> */
.L_x_12:
[----:B------:R-:W-:-:S11]  /*23e0*/  DADD R8, R8, -1 ;  /* 0xbff0000008087429 */ /* 0x000fd60000000000 */
.L_x_11:
[--C-:B------:R-:W-:Y:S01]  /*23f0*/  DSETP.MIN.AND P0, P1, R18, R8.reuse, PT ;  /* 0x000000081200722a */ /* 0x100fe20003900000 */
[----:B------:R-:W-:Y:S01]  /*2400*/  UISETP.NE.AND UP0, UPT, UR4, 0x48, UPT ;  /* 0x000000480400788c */ /* 0x000fe2000bf05270 */
[--C-:B------:R-:W-:Y:S01]  /*2410*/  DSETP.MAX.AND P2, P3, R16, R8.reuse, PT ;  /* 0x000000081000722a */ /* 0x100fe20003b4f000 */
[----:B------:R-:W-:Y:S01]  /*2420*/  IMAD.MOV.U32 R7, RZ, RZ, R18 ;  /* 0x000000ffff077224 */ /* 0x000fe200078e0012 */
[-C--:B------:R-:W-:Y:S01]  /*2430*/  MOV R10, R9.reuse ;  /* 0x00000009000a7202 */ /* 0x080fe20000000f00 */
[----:B------:R-:W-:Y:S01]  /*2440*/  IMAD.MOV.U32 R11, RZ, RZ, R16 ;  /* 0x000000ffff0b7224 */ /* 0x000fe200078e0010 */
[----:B------:R-:W-:Y:S01]  /*2450*/  DADD R20, R20, R8 ;  /* 0x0000000014147229 */ /* 0x000fe20000000008 */
[--C-:B------:R-:W-:Y:S01]  /*2460*/  IMAD.MOV.U32 R18, RZ, RZ, R8.reuse ;  /* 0x000000ffff127224 */ /* 0x100fe200078e0008 */
[----:B------:R-:W-:Y:S01]  /*2470*/  FSEL R19, R19, R10, P0 ;  /* 0x0000000a13137208 */ /* 0x000fe20000000000 */
[----:B------:R-:W-:Y:S01]  /*2480*/  IMAD.MOV.U32 R16, RZ, RZ, R8 ;  /* 0x000000ffff107224 */ /* 0x000fe200078e0008 */
[----:B------:R-:W-:-:S02]  /*2490*/  FSEL R17, R17, R9, P2 ;  /* 0x0000000911117208 */ /* 0x000fc40001000000 */
[----:B------:R-:W-:Y:S02]  /*24a0*/  SEL R18, R7, R18, P0 ;  /* 0x0000001207127207 */ /* 0x000fe40000000000 */
[----:B------:R-:W-:Y:S02]  /*24b0*/  SEL R16, R11, R16, P2 ;  /* 0x000000100b107207 */ /* 0x000fe40001000000 */
[----:B------:R-:W-:Y:S02]  /*24c0*/  @P1 LOP3.LUT R19, R10, 0x80000, RZ, 0xfc, !PT ;  /* 0x000800000a131812 */ /* 0x000fe400078efcff */
[----:B------:R-:W-:Y:S01]  /*24d0*/  @P3 LOP3.LUT R17, R9, 0x80000, RZ, 0xfc, !PT ;  /* 0x0008000009113812 */ /* 0x000fe200078efcff */
[----:B------:R-:W-:Y:S06]  /*24e0*/  BRA.U !UP0, `(.L_x_13) ;  /* 0x0000000108f07547 */ /* 0x000fec000b800000 */
        /* <DEDUP_REMOVED lines=8> */
[----:B------:R-:W-:Y:S02]  /*2570*/  IMAD.MOV.U32 R12, RZ, RZ, 0x1 ;  /* 0x00000001ff0c7424 */ /* 0x000fe400078e00ff */
[----:B------:R-:W-:-:S04]  /*2580*/  IMAD.MOV.U32 R7, RZ, RZ, RZ ;  /* 0x000000ffff077224 */ /* 0x000fc800078e00ff */
        /* <DEDUP_REMOVED lines=11> */
[----:B------:R-:W-:-:S04]  /*2640*/  @P1 LOP3.LUT R7, R11, 0x80000, RZ, 0xfc, !PT ;  /* 0x000800000b071812 */ /* 0x000fc800078efcff */
[----:B------:R-:W-:-:S04]  /*2650*/  MOV R13, R7 ;  /* 0x00000007000d7202 */ /* 0x000fc80000000f00 */
[----:B------:R-:W-:Y:S02]  /*2660*/  FSETP.GEU.AND P1, PT, |R13|, 6.5827683646048100446e-37, PT ;  /* 0x036000000d00780b */ /* 0x000fe40003f2e200 */
[----:B------:R-:W-:-:S08]  /*2670*/  DMUL R10, R8, R12 ;  /* 0x0000000c080a7228 */ /* 0x000fd00000000000 */
[----:B------:R-:W-:-:S08]  /*2680*/  DFMA R14, R10, -R24, R12 ;  /* 0x800000180a0e722b */ /* 0x000fd0000000000c */
[----:B------:R-:W-:-:S10]  /*2690*/  DFMA R8, R8, R14, R10 ;  /* 0x0000000e0808722b */ /* 0x000fd4000000000a */
[----:B------:R-:W-:-:S05]  /*26a0*/  FFMA R7, RZ, R25, R9 ;  /* 0x00000019ff077223 */ /* 0x000fca0000000009 */
[----:B------:R-:W-:-:S13]  /*26b0*/  FSETP.GT.AND P0, PT, |R7|, 1.469367938527859385e-39, PT ;  /* 0x001000000700780b */ /* 0x000fda0003f04200 */
[----:B------:R-:W-:Y:S05]  /*26c0*/  @P0 BRA P1, `(.L_x_15) ;  /* 0x0000000000240947 */ /* 0x000fea0000800000 */
[----:B------:R-:W-:Y:S01]  /*26d0*/  IMAD.MOV.U32 R11, RZ, RZ, R12 ;  /* 0x000000ffff0b7224 */ /* 0x000fe200078e000c */
[----:B------:R-:W-:Y:S01]  /*26e0*/  MOV R7, 0x2730 ;  /* 0x0000273000077802 */ /* 0x000fe20000000f00 */
[----:B------:R-:W-:Y:S02]  /*26f0*/  IMAD.MOV.U32 R10, RZ, RZ, R13 ;  /* 0x000000ffff0a7224 */ /* 0x000fe400078e000d */
[----:B------:R-:W-:Y:S02]  /*2700*/  IMAD.MOV.U32 R9, RZ, RZ, R24 ;  /* 0x000000ffff097224 */ /* 0x000fe400078e0018 */
[----:B------:R-:W-:-:S07]  /*2710*/  IMAD.MOV.U32 R8, RZ, RZ, R25 ;  /* 0x000000ffff087224 */ /* 0x000fce00078e0019 */
[----:B------:R-:W-:Y:S05]  /*2720*/  CALL.REL.NOINC `($__internal_0_$__cuda_sm20_div_rn_f64_full) ;  /* 0x0000000000ec7944 */ /* 0x000fea0003c00000 */
[----:B------:R-:W-:-:S04]  /*2730*/  LOP3.LUT R9, R9, R8, RZ, 0x3c, !PT ;  /* 0x0000000809097212 */ /* 0x000fc800078e3cff */
[----:B------:R-:W-:-:S04]  /*2740*/  LOP3.LUT R8, R9, R8, RZ, 0x3c, !PT ;  /* 0x0000000809087212 */ /* 0x000fc800078e3cff */
[----:B------:R-:W-:-:S07]  /*2750*/  LOP3.LUT R9, R9, R8, RZ, 0x3c, !PT ;  /* 0x0000000809097212 */ /* 0x000fce00078e3cff */
.L_x_15:
[----:B------:R-:W-:-:S11]  /*2760*/  DADD R8, R8, -1 ;  /* 0xbff0000008087429 */ /* 0x000fd60000000000 */
.L_x_14:
[--C-:B------:R-:W-:Y:S01]  /*2770*/  DSETP.MIN.AND P0, P1, R18, R8.reuse, PT ;  /* 0x000000081200722a */ /* 0x100fe20003900000 */
[----:B------:R-:W-:Y:S01]  /*2780*/  IMAD.MOV.U32 R7, RZ, RZ, R18 ;  /* 0x000000ffff077224 */ /* 0x000fe200078e0012 */
[--C-:B------:R-:W-:Y:S01]  /*2790*/  DSETP.MAX.AND P2, P3, R16, R8.reuse, PT ;  /* 0x000000081000722a */ /* 0x100fe20003b4f000 */
[----:B------:R-:W-:Y:S01]  /*27a0*/  MOV R11, R16 ;  /* 0x00000010000b7202 */ /* 0x000fe20000000f00 */
[----:B------:R-:W-:Y:S01]  /*27b0*/  IMAD.MOV.U32 R10, RZ, RZ, R9 ;  /* 0x000000ffff0a7224 */ /* 0x000fe200078e0009 */
[----:B------:R-:W-:Y:S01]  /*27c0*/  DADD R20, R20, R8 ;  /* 0x0000000014147229 */ /* 0x000fe20000000008 */
[--C-:B------:R-:W-:Y:S01]  /*27d0*/  IMAD.MOV.U32 R18, RZ, RZ, R8.reuse ;  /* 0x000000ffff127224 */ /* 0x100fe200078e0008 */
[C---:B------:R-:W-:Y:S01]  /*27e0*/  LEA R2, R6.reuse, R2, 0x2 ;  /* 0x0000000206027211 */ /* 0x040fe200078e10ff */
[----:B------:R-:W-:Y:S01]  /*27f0*/  IMAD.MOV.U32 R16, RZ, RZ, R8 ;  /* 0x000000ffff107224 */ /* 0x000fe200078e0008 */
[----:B------:R-:W-:Y:S01]  /*2800*/  FSEL R19, R19, R10, P0 ;  /* 0x0000000a13137208 */ /* 0x000fe20000000000 */
[C---:B------:R-:W-:Y:S01]  /*2810*/  IMAD R4, R6.reuse, 0x4, R4 ;  /* 0x0000000406047824 */ /* 0x040fe200078e0204 */
[----:B------:R-:W-:Y:S01]  /*2820*/  FSEL R17, R17, R9, P2 ;  /* 0x0000000911117208 */ /* 0x000fe20001000000 */
[C---:B------:R-:W-:Y:S01]  /*2830*/  IMAD R3, R6.reuse, 0x4, R3 ;  /* 0x0000000406037824 */ /* 0x040fe200078e0203 */
[----:B------:R-:W-:Y:S01]  /*2840*/  SEL R18, R7, R18, P0 ;  /* 0x0000001207127207 */ /* 0x000fe20000000000 */
[----:B------:R-:W-:Y:S01]  /*2850*/  IMAD R0, R6, 0x4, R0 ;  /* 0x0000000406007824 */ /* 0x000fe200078e0200 */
[----:B------:R-:W-:Y:S01]  /*2860*/  SEL R16, R11, R16, P2 ;  /* 0x000000100b107207 */ /* 0x000fe20001000000 */
[----:B------:R-:W-:Y:S01]  /*2870*/  UIADD3 UR4, UPT, UPT, UR4, 0x4, URZ ;  /* 0x0000000404047890 */ /* 0x000fe2000fffe0ff */
[----:B------:R-:W-:-:S02]  /*2880*/  @P1 LOP3.LUT R19, R10, 0x80000, RZ, 0xfc, !PT ;  /* 0x000800000a131812 */ /* 0x000fc400078efcff */
[----:B------:R-:W-:Y:S01]  /*2890*/  @P3 LOP3.LUT R17, R9, 0x80000, RZ, 0xfc, !PT ;  /* 0x0008000009113812 */ /* 0x000fe200078efcff */
[----:B------:R-:W-:Y:S08]  /*28a0*/  BRA `(.L_x_16) ;  /* 0xfffffff000787947 */ /* 0x000ff0000383ffff */
.L_x_13:
[----:B------:R-:W1:Y:S01]  /*28b0*/  MUFU.RCP64H R3, 75 ;  /* 0x4052c00000037908 */ /* 0x000e620000001800 */
[----:B------:R-:W-:Y:S01]  /*28c0*/  IMAD.MOV.U32 R8, RZ, RZ, 0x0 ;  /* 0x00000000ff087424 */ /* 0x000fe200078e00ff */
[----:B------:R-:W2:Y:S01]  /*28d0*/  LDC.64 R14, c[0x0][0x390] ;  /* 0x0000e400ff0e7b82 */ /* 0x000ea20000000a00 */
[----:B------:R-:W-:Y:S01]  /*28e0*/  IMAD.MOV.U32 R9, RZ, RZ, 0x4052c000 ;  /* 0x4052c000ff097424 */ /* 0x000fe200078e00ff */
[----:B------:R-:W-:Y:S01]  /*28f0*/  FSETP.GEU.AND P1, PT, |R21|, 6.5827683646048100446e-37, PT ;  /* 0x036000001500780b */ /* 0x000fe20003f2e200 */
[----:B------:R-:W-:-:S05]  /*2900*/  IMAD.MOV.U32 R2, RZ, RZ, 0x1 ;  /* 0x00000001ff027424 */ /* 0x000fca00078e00ff */
[----:B------:R-:W3:Y:S01]  /*2910*/  LDC.64 R22, c[0x0][0x398] ;  /* 0x0000e600ff167b82 */ /* 0x000ee20000000a00 */
[----:B-1----:R-:W-:-:S08]  /*2920*/  DFMA R6, R2, -R8, 1 ;  /* 0x3ff000000206742b */ /* 0x002fd00000000808 */
[----:B------:R-:W-:-:S08]  /*2930*/  DFMA R6, R6, R6, R6 ;  /* 0x000000060606722b */ /* 0x000fd00000000006 */
[----:B------:R-:W-:-:S08]  /*2940*/  DFMA R6, R2, R6, R2 ;  /* 0x000000060206722b */ /* 0x000fd00000000002 */
[----:B------:R-:W-:-:S08]  /*2950*/  DFMA R2, R6, -R8, 1 ;  /* 0x3ff000000602742b */ /* 0x000fd00000000808 */
[----:B------:R-:W-:Y:S01]  /*2960*/  DFMA R8, R6, R2, R6 ;  /* 0x000000020608722b */ /* 0x000fe20000000006 */
[----:B--2---:R-:W-:-:S04]  /*2970*/  IMAD.WIDE.U32 R2, R5, 0x8, R14 ;  /* 0x0000000805027825 */ /* 0x004fc800078e000e */
[----:B---3--:R-:W-:Y:S01]  /*2980*/  IMAD.WIDE.U32 R6, R5, 0x8, R22 ;  /* 0x0000000805067825 */ /* 0x008fe200078e0016 */
[----:B0-----:R0:W-:Y:S02]  /*2990*/  STG.E.64 desc[UR6][R2.64], R18 ;  /* 0x0000001202007986 */ /* 0x0011e4000c101b06 */
[----:B------:R-:W-:Y:S02]  /*29a0*/  DMUL R10, R20, R8 ;  /* 0x00000008140a7228 */ /* 0x000fe40000000000 */
[----:B------:R0:W-:Y:S06]  /*29b0*/  STG.E.64 desc[UR6][R6.64], R16 ;  /* 0x0000001006007986 */ /* 0x0001ec000c101b06 */
[----:B------:R-:W-:-:S08]  /*29c0*/  DFMA R12, R10, -75, R20 ;  /* 0xc052c0000a0c782b */ /* 0x000fd00000000014 */
[----:B------:R-:W-:-:S10]  /*29d0*/  DFMA R8, R8, R12, R10 ;  /* 0x0000000c0808722b */ /* 0x000fd4000000000a */
[----:B------:R-:W-:-:S05]  /*29e0*/  FFMA R0, RZ, 3.29296875, R9 ;  /* 0x4052c000ff007823 */ /* 0x000fca0000000009 */
[----:B------:R-:W-:-:S13]  /*29f0*/  FSETP.GT.AND P0, PT, |R0|, 1.469367938527859385e-39, PT ;  /* 0x001000000000780b */ /* 0x000fda0003f04200 */
[----:B0-----:R-:W-:Y:S05]  /*2a00*/  @P0 BRA P1, `(.L_x_17) ;  /* 0x0000000000240947 */ /* 0x001fea0000800000 */
[----:B------:R-:W-:Y:S01]  /*2a10*/  IMAD.MOV.U32 R11, RZ, RZ, R20 ;  /* 0x000000ffff0b7224 */ /* 0x000fe200078e0014 */
[----:B------:R-:W-:Y:S01]  /*2a20*/  MOV R10, R21 ;  /* 0x00000015000a7202 */ /* 0x000fe20000000f00 */
[----:B------:R-:W-:Y:S01]  /*2a30*/  IMAD.MOV.U32 R9, RZ, RZ, RZ ;  /* 0x000000ffff097224 */ /* 0x000fe200078e00ff */
[----:B------:R-:W-:Y:S01]  /*2a40*/  MOV R7, 0x2a70 ;  /* 0x00002a7000077802 */ /* 0x000fe20000000f00 */
[----:B------:R-:W-:-:S07]  /*2a50*/  IMAD.MOV.U32 R8, RZ, RZ, 0x4052c000 ;  /* 0x4052c000ff087424 */ /* 0x000fce00078e00ff */
[----:B------:R-:W-:Y:S05]  /*2a60*/  CALL.REL.NOINC `($__internal_0_$__cuda_sm20_div_rn_f64_full) ;  /* 0x00000000001c7944 */ /* 0x000fea0003c00000 */
[----:B------:R-:W-:-:S04]  /*2a70*/  LOP3.LUT R9, R9, R8, RZ, 0x3c, !PT ;  /* 0x0000000809097212 */ /* 0x000fc800078e3cff */
[----:B------:R-:W-:-:S04]  /*2a80*/  LOP3.LUT R8, R9, R8, RZ, 0x3c, !PT ;  /* 0x0000000809087212 */ /* 0x000fc800078e3cff */
[----:B------:R-:W-:-:S07]  /*2a90*/  LOP3.LUT R9, R9, R8, RZ, 0x3c, !PT ;  /* 0x0000000809097212 */ /* 0x000fce00078e3cff */
.L_x_17:
[----:B------:R-:W0:Y:S02]  /*2aa0*/  LDC.64 R2, c[0x0][0x3a0] ;  /* 0x0000e800ff027b82 */ /* 0x000e240000000a00 */
[----:B0-----:R-:W-:-:S05]  /*2ab0*/  IMAD.WIDE.U32 R2, R5, 0x8, R2 ;  /* 0x0000000805027825 */ /* 0x001fca00078e0002 */
[----:B------:R-:W-:Y:S01]  /*2ac0*/  STG.E.64 desc[UR6][R2.64], R8 ;  /* 0x0000000802007986 */ /* 0x000fe2000c101b06 */
[----:B------:R-:W-:Y:S05]  /*2ad0*/  EXIT ;  /* 0x000000000000794d */ /* 0x000fea0003800000 */
        .weak           $__internal_0_$__cuda_sm20_div_rn_f64_full
        .type           $__internal_0_$__cuda_sm20_div_rn_f64_full,@function
        .size           $__internal_0_$__cuda_sm20_div_rn_f64_full,(.L_x_230 - $__internal_0_$__cuda_sm20_div_rn_f64_full)
$__internal_0_$__cuda_sm20_div_rn_f64_full:
[C---:B------:R-:W-:Y:S01]  /*2ae0*/  FSETP.GEU.AND P0, PT, |R8|.reuse, 1.469367938527859385e-39, PT ;  /* 0x001000000800780b */ /* 0x040fe20003f0e200 */
[--C-:B------:R-:W-:Y:S01]  /*2af0*/  IMAD.MOV.U32 R12, RZ, RZ, R9.reuse ;  /* 0x000000ffff0c7224 */ /* 0x100fe200078e0009 */
[----:B------:R-:W-:Y:S01]  /*2b00*/  LOP3.LUT R14, R8, 0x800fffff, RZ, 0xc0, !PT ;  /* 0x800fffff080e7812 */ /* 0x000fe200078ec0ff */
[----:B------:R-:W-:Y:S01]  /*2b10*/  IMAD.MOV.U32 R13, RZ, RZ, R8 ;  /* 0x000000ffff0d7224 */ /* 0x000fe200078e0008 */
[----:B------:R-:W-:Y:S02]  /*2b20*/  MOV R26, 0x1 ;  /* 0x00000001001a7802 */ /* 0x000fe40000000f00 */
[----:B------:R-:W-:Y:S01]  /*2b30*/  LOP3.LUT R15, R14, 0x3ff00000, RZ, 0xfc, !PT ;  /* 0x3ff000000e0f7812 */ /* 0x000fe200078efcff */
[----:B------:R-:W-:Y:S01]  /*2b40*/  IMAD.MOV.U32 R14, RZ, RZ, R9 ;  /* 0x000000ffff0e7224 */ /* 0x000fe200078e0009 */
[----:B------:R-:W-:Y:S01]  /*2b50*/  LOP3.LUT R11, R11, R10, RZ, 0x3c, !PT ;  /* 0x0000000a0b0b7212 */ /* 0x000fe200078e3cff */
[----:B------:R-:W-:Y:S01]  /*2b60*/  IMAD.MOV.U32 R9, RZ, RZ, 0x1ca00000 ;  /* 0x1ca00000ff097424 */ /* 0x000fe200078e00ff */
[----:B------:R-:W-:-:S02]  /*2b70*/  LOP3.LUT R31, R8, 0x7ff00000, RZ, 0xc0, !PT ;  /* 0x7ff00000081f7812 */ /* 0x000fc400078ec0ff */
[----:B------:R-:W-:Y:S01]  /*2b80*/  LOP3.LUT R10, R11, R10, RZ, 0x3c, !PT ;  /* 0x0000000a0b0a7212 */ /* 0x000fe200078e3cff */
[----:B------:R-:W-:-:S03]  /*2b90*/  @!P0 DMUL R14, R12, 8.98846567431157953865e+307 ;  /* 0x7fe000000c0e8828 */ /* 0x000fc60000000000 */
[----:B------:R-:W-:-:S03]  /*2ba0*/  LOP3.LUT R11, R11, R10, RZ, 0x3c, !PT ;  /* 0x0000000a0b0b7212 */ /* 0x000fc600078e3cff */
[----:B------:R-:W0:Y:S01]  /*2bb0*/  MUFU.RCP64H R27, R15 ;  /* 0x0000000f001b7308 */ /* 0x000e220000001800 */
[----:B------:R-:W-:-:S04]  /*2bc0*/  LOP3.LUT R8, R11, 0x7ff00000, RZ, 0xc0, !PT ;  /* 0x7ff000000b087812 */ /* 0x000fc800078ec0ff */
[----:B------:R-:W-:Y:S01]  /*2bd0*/  ISETP.GE.U32.AND P1, PT, R8, R31, PT ;  /* 0x0000001f0800720c */ /* 0x000fe20003f26070 */
[----:B------:R-:W-:Y:S01]  /*2be0*/  IMAD.MOV.U32 R30, RZ, RZ, R8 ;  /* 0x000000ffff1e7224 */ /* 0x000fe200078e0008 */
[----:B0-----:R-:W-:-:S08]  /*2bf0*/  DFMA R32, R26, -R14, 1 ;  /* 0x3ff000001a20742b */ /* 0x001fd0000000080e */
[----:B------:R-:W-:-:S08]  /*2c00*/  DFMA R32, R32, R32, R32 ;  /* 0x000000202020722b */ /* 0x000fd00000000020 */
[----:B------:R-:W-:Y:S01]  /*2c10*/  DFMA R32, R26, R32, R26 ;  /* 0x000000201a20722b */ /* 0x000fe2000000001a */
[----:B------:R-:W-:Y:S02]  /*2c20*/  SEL R26, R9, 0x63400000, !P1 ;  /* 0x63400000091a7807 */ /* 0x000fe40004800000 */
[----:B------:R-:W-:Y:S02]  /*2c30*/  FSETP.GEU.AND P1, PT, |R11|, 1.469367938527859385e-39, PT ;  /* 0x001000000b00780b */ /* 0x000fe40003f2e200 */
[----:B------:R-:W-:Y:S01]  /*2c40*/  LOP3.LUT R27, R26, 0x800fffff, R11, 0xf8, !PT ;  /* 0x800fffff1a1b7812 */ /* 0x000fe200078ef80b */
[----:B------:R-:W-:Y:S02]  /*2c50*/  IMAD.MOV.U32 R26, RZ, RZ, R10 ;  /* 0x000000ffff1a7224 */ /* 0x000fe400078e000a */
[----:B------:R-:W-:-:S08]  /*2c60*/  DFMA R28, R32, -R14, 1 ;  /* 0x3ff00000201c742b */ /* 0x000fd0000000080e */
[----:B------:R-:W-:Y:S01]  /*2c70*/  DFMA R32, R32, R28, R32 ;  /* 0x0000001c2020722b */ /* 0x000fe20000000020 */
[----:B------:R-:W-:Y:S10]  /*2c80*/  @P1 BRA `(.L_x_18) ;  /* 0x0000000000201947 */ /* 0x000ff40003800000 */
[----:B------:R-:W-:-:S04]  /*2c90*/  LOP3.LUT R28, R13, 0x7ff00000, RZ, 0xc0, !PT ;  /* 0x7ff000000d1c7812 */ /* 0x000fc800078ec0ff */
[----:B------:R-:W-:-:S04]  /*2ca0*/  ISETP.GE.U32.AND P1, PT, R8, R28, PT ;  /* 0x0000001c0800720c */ /* 0x000fc80003f26070 */
[----:B------:R-:W-:-:S04]  /*2cb0*/  SEL R28, R9, 0x63400000, !P1 ;  /* 0x63400000091c7807 */ /* 0x000fc80004800000 */
[----:B------:R-:W-:-:S04]  /*2cc0*/  LOP3.LUT R28, R28, 0x80000000, R11, 0xf8, !PT ;  /* 0x800000001c1c7812 */ /* 0x000fc800078ef80b */
[----:B------:R-:W-:Y:S01]  /*2cd0*/  LOP3.LUT R29, R28, 0x100000, RZ, 0xfc, !PT ;  /* 0x001000001c1d7812 */ /* 0x000fe200078efcff */
[----:B------:R-:W-:-:S06]  /*2ce0*/  IMAD.MOV.U32 R28, RZ, RZ, RZ ;  /* 0x000000ffff1c7224 */ /* 0x000fcc00078e00ff */
[----:B------:R-:W-:-:S10]  /*2cf0*/  DFMA R26, R26, 2, -R28 ;  /* 0x400000001a1a782b */ /* 0x000fd4000000081c */
[----:B------:R-:W-:-:S07]  /*2d00*/  LOP3.LUT R30, R27, 0x7ff00000, RZ, 0xc0, !PT ;  /* 0x7ff000001b1e7812 */ /* 0x000fce00078ec0ff */
.L_x_18:
[----:B------:R-:W-:Y:S01]  /*2d10*/  DMUL R34, R32, R26 ;  /* 0x0000001a20227228 */ /* 0x000fe20000000000 */
[----:B------:R-:W-:-:S07]  /*2d20*/  @!P0 LOP3.LUT R31, R15, 0x7ff00000, RZ, 0xc0, !PT ;  /* 0x7ff000000f1f8812 */ /* 0x000fce00078ec0ff */
[----:B------:R-:W-:-:S08]  /*2d30*/  DFMA R28, R34, -R14, R26 ;  /* 0x8000000e221c722b */ /* 0x000fd0000000001a */
[----:B------:R-:W-:Y:S01]  /*2d40*/  DFMA R28, R32, R28, R34 ;  /* 0x0000001c201c722b */ /* 0x000fe20000000022 */
[----:B------:R-:W-:-:S05]  /*2d50*/  VIADD R32, R30, 0xffffffff ;  /* 0xffffffff1e207836 */ /* 0x000fca0000000000 */
[----:B------:R-:W-:Y:S02]  /*2d60*/  ISETP.GT.U32.AND P0, PT, R32, 0x7feffffe, PT ;  /* 0x7feffffe2000780c */ /* 0x000fe40003f04070 */
[----:B------:R-:W-:-:S04]  /*2d70*/  IADD3 R32, PT, PT, R31, -0x1, RZ ;  /* 0xffffffff1f207810 */ /* 0x000fc80007ffe0ff */
[----:B------:R-:W-:-:S13]  /*2d80*/  ISETP.GT.U32.OR P0, PT, R32, 0x7feffffe, P0 ;  /* 0x7feffffe2000780c */ /* 0x000fda0000704470 */
[----:B------:R-:W-:Y:S05]  /*2d90*/  @P0 BRA `(.L_x_19) ;  /* 0x0000000000740947 */ /* 0x000fea0003800000 */
[----:B------:R-:W-:-:S04]  /*2da0*/  LOP3.LUT R10, R13, 0x7ff00000, RZ, 0xc0, !PT ;  /* 0x7ff000000d0a7812 */ /* 0x000fc800078ec0ff */
[CC--:B------:R-:W-:Y:S02]  /*2db0*/  VIADDMNMX R11, R8.reuse, -R10.reuse, 0xb9600000, !PT ;  /* 0xb9600000080b7446 */ /* 0x0c0fe4000780090a */
[----:B------:R-:W-:Y:S01]  /*2dc0*/  ISETP.GE.U32.AND P0, PT, R8, R10, PT ;  /* 0x0000000a0800720c */ /* 0x000fe20003f06070 */
[----:B------:R-:W-:Y:S01]  /*2dd0*/  IMAD.MOV.U32 R10, RZ, RZ, RZ ;  /* 0x000000ffff0a7224 */ /* 0x000fe200078e00ff */
[----:B------:R-:W-:Y:S02]  /*2de0*/  VIMNMX R11, PT, PT, R11, 0x46a00000, PT ;  /* 0x46a000000b0b7848 */ /* 0x000fe40003fe0100 */
[----:B------:R-:W-:-:S05]  /*2df0*/  SEL R9, R9, 0x63400000, !P0 ;  /* 0x6340000009097807 */ /* 0x000fca0004000000 */
[----:B------:R-:W-:-:S04]  /*2e00*/  IMAD.IADD R9, R11, 0x1, -R9 ;  /* 0x000000010b097824 */ /* 0x000fc800078e0a09 */
[----:B------:R-:W-:-:S06]  /*2e10*/  VIADD R11, R9, 0x7fe00000 ;  /* 0x7fe00000090b7836 */ /* 0x000fcc0000000000 */
[----:B------:R-:W-:-:S10]  /*2e20*/  DMUL R32, R28, R10 ;  /* 0x0000000a1c207228 */ /* 0x000fd40000000000 */
[----:B------:R-:W-:-:S13]  /*2e30*/  FSETP.GTU.AND P0, PT, |R33|, 1.469367938527859385e-39, PT ;  /* 0x001000002100780b */ /* 0x000fda0003f0c200 */
[----:B------:R-:W-:Y:S05]  /*2e40*/  @P0 BRA `(.L_x_20) ;  /* 0x0000000000a80947 */ /* 0x000fea0003800000 */
[----:B------:R-:W-:-:S06]  /*2e50*/  DFMA R14, R28, -R14, R26 ;  /* 0x8000000e1c0e722b */ /* 0x000fcc000000001a */
[----:B------:R-:W-:-:S04]  /*2e60*/  IMAD.MOV.U32 R14, RZ, RZ, RZ ;  /* 0x000000ffff0e7224 */ /* 0x000fc800078e00ff */
[C---:B------:R-:W-:Y:S02]  /*2e70*/  FSETP.NEU.AND P0, PT, R15.reuse, RZ, PT ;  /* 0x000000ff0f00720b */ /* 0x040fe40003f0d000 */
[----:B------:R-:W-:-:S04]  /*2e80*/  LOP3.LUT R12, R15, 0x80000000, R13, 0x48, !PT ;  /* 0x800000000f0c7812 */ /* 0x000fc800078e480d */
[----:B------:R-:W-:-:S07]  /*2e90*/  LOP3.LUT R15, R12, R11, RZ, 0xfc, !PT ;  /* 0x0000000b0c0f7212 */ /* 0x000fce00078efcff */
[----:B------:R-:W-:Y:S05]  /*2ea0*/  @!P0 BRA `(.L_x_20) ;  /* 0x0000000000908947 */ /* 0x000fea0003800000 */
[----:B------:R-:W-:Y:S01]  /*2eb0*/  IMAD.MOV R11, RZ, RZ, -R9 ;  /* 0x000000ffff0b7224 */ /* 0x000fe200078e0a09 */
[----:B------:R-:W-:Y:S02]  /*2ec0*/  MOV R10, RZ ;  /* 0x000000ff000a7202 */ /* 0x000fe40000000f00 */
[----:B------:R-:W-:-:S04]  /*2ed0*/  IADD3 R9, PT, PT, -R9, -0x43300000, RZ ;  /* 0xbcd0000009097810 */ /* 0x000fc80007ffe1ff */
[----:B------:R-:W-:Y:S02]  /*2ee0*/  DFMA R10, R32, -R10, R28 ;  /* 0x8000000a200a722b */ /* 0x000fe4000000001c */
[----:B------:R-:W-:-:S08]  /*2ef0*/  DMUL.RP R28, R28, R14 ;  /* 0x0000000e1c1c7228 */ /* 0x000fd00000008000 */
[----:B------:R-:W-:Y:S02]  /*2f00*/  FSETP.NEU.AND P0, PT, |R11|, R9, PT ;  /* 0x000000090b00720b */ /* 0x000fe40003f0d200 */
[----:B------:R-:W-:Y:S02]  /*2f10*/  LOP3.LUT R12, R29, R12, RZ, 0x3c, !PT ;  /* 0x0000000c1d0c7212 */ /* 0x000fe400078e3cff */
[----:B------:R-:W-:Y:S02]  /*2f20*/  FSEL R8, R28, R32, !P0 ;  /* 0x000000201c087208 */ /* 0x000fe40004000000 */
[----:B------:R-:W-:-:S03]  /*2f30*/  FSEL R12, R12, R33, !P0 ;  /* 0x000000210c0c7208 */ /* 0x000fc60004000000 */
[----:B------:R-:W-:Y:S02]  /*2f40*/  IMAD.MOV.U32 R32, RZ, RZ, R8 ;  /* 0x000000ffff207224 */ /* 0x000fe400078e0008 */
[----:B------:R-:W-:Y:S01]  /*2f50*/  IMAD.MOV.U32 R33, RZ, RZ, R12 ;  /* 0x000000ffff217224 */ /* 0x000fe200078e000c */
[----:B------:R-:W-:Y:S06]  /*2f60*/  BRA `(.L_x_20) ;  /* 0x0000000000607947 */ /* 0x000fec0003800000 */
.L_x_19:
[----:B------:R-:W-:-:S14]  /*2f70*/  DSETP.NAN.AND P0, PT, R10, R10, PT ;  /* 0x0000000a0a00722a */ /* 0x000fdc0003f08000 */
[----:B------:R-:W-:Y:S05]  /*2f80*/  @P0 BRA `(.L_x_21) ;  /* 0x00000000004c0947 */ /* 0x000fea0003800000 */
[----:B------:R-:W-:-:S14]  /*2f90*/  DSETP.NAN.AND P0, PT, R12, R12, PT ;  /* 0x0000000c0c00722a */ /* 0x000fdc0003f08000 */
[----:B------:R-:W-:Y:S05]  /*2fa0*/  @P0 BRA `(.L_x_22) ;  /* 0x0000000000340947 */ /* 0x000fea0003800000 */
[----:B------:R-:W-:Y:S01]  /*2fb0*/  ISETP.NE.AND P0, PT, R30, R31, PT ;  /* 0x0000001f1e00720c */ /* 0x000fe20003f05270 */
[----:B------:R-:W-:Y:S02]  /*2fc0*/  IMAD.MOV.U32 R32, RZ, RZ, 0x0 ;  /* 0x00000000ff207424 */ /* 0x000fe400078e00ff */
[----:B------:R-:W-:-:S10]  /*2fd0*/  IMAD.MOV.U32 R33, RZ, RZ, -0x80000 ;  /* 0xfff80000ff217424 */ /* 0x000fd400078e00ff */
[----:B------:R-:W-:Y:S05]  /*2fe0*/  @!P0 BRA `(.L_x_20) ;  /* 0x0000000000408947 */ /* 0x000fea0003800000 */
[----:B------:R-:W-:Y:S02]  /*2ff0*/  ISETP.NE.AND P0, PT, R30, 0x7ff00000, PT ;  /* 0x7ff000001e00780c */ /* 0x000fe40003f05270 */
[----:B------:R-:W-:Y:S02]  /*3000*/  LOP3.LUT R10, R11, 0x80000000, R13, 0x48, !PT ;  /* 0x800000000b0a7812 */ /* 0x000fe400078e480d */
[----:B------:R-:W-:-:S13]  /*3010*/  ISETP.EQ.OR P0, PT, R31, RZ, !P0 ;  /* 0x000000ff1f00720c */ /* 0x000fda0004702670 */
[----:B------:R-:W-:Y:S01]  /*3020*/  @P0 LOP3.LUT R8, R10, 0x7ff00000, RZ, 0xfc, !PT ;  /* 0x7ff000000a080812 */ /* 0x000fe200078efcff */
[----:B------:R-:W-:Y:S01]  /*3030*/  @!P0 IMAD.MOV.U32 R32, RZ, RZ, RZ ;  /* 0x000000ffff208224 */ /* 0x000fe200078e00ff */
[----:B------:R-:W-:Y:S01]  /*3040*/  @!P0 MOV R33, R10 ;  /* 0x0000000a00218202 */ /* 0x000fe20000000f00 */
[----:B------:R-:W-:Y:S02]  /*3050*/  @P0 IMAD.MOV.U32 R32, RZ, RZ, RZ ;  /* 0x000000ffff200224 */ /* 0x000fe400078e00ff */
[----:B------:R-:W-:Y:S01]  /*3060*/  @P0 IMAD.MOV.U32 R33, RZ, RZ, R8 ;  /* 0x000000ffff210224 */ /* 0x000fe200078e0008 */
[----:B------:R-:W-:Y:S06]  /*3070*/  BRA `(.L_x_20) ;  /* 0x00000000001c7947 */ /* 0x000fec0003800000 */
.L_x_22:
[----:B------:R-:W-:Y:S01]  /*3080*/  LOP3.LUT R8, R13, 0x80000, RZ, 0xfc, !PT ;  /* 0x000800000d087812 */ /* 0x000fe200078efcff */
[----:B------:R-:W-:-:S04]  /*3090*/  IMAD.MOV.U32 R32, RZ, RZ, R12 ;  /* 0x000000ffff207224 */ /* 0x000fc800078e000c */
[----:B------:R-:W-:Y:S01]  /*30a0*/  IMAD.MOV.U32 R33, RZ, RZ, R8 ;  /* 0x000000ffff217224 */ /* 0x000fe200078e0008 */
[----:B------:R-:W-:Y:S06]  /*30b0*/  BRA `(.L_x_20) ;  /* 0x00000000000c7947 */ /* 0x000fec0003800000 */
.L_x_21:
[----:B------:R-:W-:Y:S01]  /*30c0*/  LOP3.LUT R8, R11, 0x80000, RZ, 0xfc, !PT ;  /* 0x000800000b087812 */ /* 0x000fe200078efcff */
[----:B------:R-:W-:-:S03]  /*30d0*/  IMAD.MOV.U32 R32, RZ, RZ, R10 ;  /* 0x000000ffff207224 */ /* 0x000fc600078e000a */
[----:B------:R-:W-:-:S07]  /*30e0*/  MOV R33, R8 ;  /* 0x0000000800217202 */ /* 0x000fce0000000f00 */
.L_x_20:
[----:B------:R-:W-:Y:S02]  /*30f0*/  IMAD.MOV.U32 R10, RZ, RZ, R7 ;  /* 0x000000ffff0a7224 */ /* 0x000fe400078e0007 */
[----:B------:R-:W-:Y:S02]  /*3100*/  IMAD.MOV.U32 R11, RZ, RZ, 0x0 ;  /* 0x00000000ff0b7424 */ /* 0x000fe400078e00ff */
[----:B------:R-:W-:Y:S02]  /*3110*/  IMAD.MOV.U32 R9, RZ, RZ, R32 ;  /* 0x000000ffff097224 */ /* 0x000fe400078e0020 */
[----:B------:R-:W-:Y:S01]  /*3120*/  IMAD.MOV.U32 R8, RZ, RZ, R33 ;  /* 0x000000ffff087224 */ /* 0x000fe200078e0021 */
[----:B------:R-:W-:Y:S06]  /*3130*/  RET.REL.NODEC R10 `(compute_gamma_from_immunity) ;  /* 0xffffffcc0ab07950 */ /* 0x000fec0003c3ffff */
.L_x_23:
[----:B------:R-:W-:-:S00]  /*3140*/  BRA `(.L_x_23) ;  /* 0xfffffffc00fc7947 */ /* 0x000fc0000383ffff */
[----:B------:R-:W-:-:S00]  /*3150*/  NOP ;  /* 0x0000000000007918 */ /* 0x000fc00000000000 */
        /* <DEDUP_REMOVED lines=10> */
.L_x_230:


//--------------------- .text.compute_immunity_single_pk --------------------------
	.section	.text.compute_immunity_single_pk,"ax",@progbits
	.align	128
        .global         compute_immunity_single_pk
        .type           compute_immunity_single_pk,@function
        .size           compute_immunity_single_pk,(.L_x_231 - compute_immunity_single_pk)
        .other          compute_immunity_single_pk,@"STO_CUDA_ENTRY STV_DEFAULT"
compute_immunity_single_pk:
.text.compute_immunity_single_pk:
[----:B------:R-:W-:Y:S01]  /*0000*/  LDC R1, c[0x0][0x37c] ;  /* 0x0000df00ff017b82 */ /* 0x000fe20000000800 */
[----:B------:R-:W0:Y:S07]  /*0010*/  S2R R9, SR_CTAID.X ;  /* 0x0000000000097919 */ /* 0x000e2e0000002500 */
[----:B------:R-:W1:Y:S08]  /*0020*/  S2UR UR4, SR_CTAID.Y ;  /* 0x00000000000479c3 */ /* 0x000e700000002600 */
[----:B------:R-:W1:Y:S02]  /*0030*/  LDC.64 R10, c[0x0][0x3b0] ;  /* 0x0000ec00ff0a7b82 */ /* 0x000e640000000a00 */
[----:B-1----:R-:W-:-:S04]  /*0040*/  ISETP.LE.AND P0, PT, R11, UR4, PT ;  /* 0x000000040b007c0c */ /* 0x002fc8000bf03270 */
[----:B0-----:R-:W-:-:S13]  /*0050*/  ISETP.GE.OR P0, PT, R9, R10, P0 ;  /* 0x0000000a0900720c */ /* 0x001fda0000706670 */
[----:B------:R-:W-:Y:S05]  /*0060*/  @P0 EXIT ;  /* 0x000000000000094d */ /* 0x000fea0003800000 */
[----:B------:R-:W0:Y:S02]  /*0070*/  LDC.64 R38, c[0x0][0x3b8] ;  /* 0x0000ee00ff267b82 */ /* 0x000e240000000a00 */
[----:B0-----:R-:W-:-:S04]  /*0080*/  IADD3 R39, PT, PT, R39, UR4, RZ ;  /* 0x0000000427277c10 */ /* 0x001fc8000fffe0ff */
[----:B------:R-:W-:-:S13]  /*0090*/  ISETP.GE.AND P0, PT, R39, R38, PT ;  /* 0x000000262700720c */ /* 0x000fda0003f06270 */
[----:B------:R-:W-:Y:S05]  /*00a0*/  @P0 EXIT ;  /* 0x000000000000094d */ /* 0x000fea0003800000 */
[----:B------:R-:W0:Y:S01]  /*00b0*/  S2R R38, SR_TID.X ;  /* 0x0000000000267919 */ /* 0x000e220000002100 */
[----:B------:R-:W1:Y:S01]  /*00c0*/  LDCU.64 UR8, c[0x0][0x358] ;  /* 0x00006b00ff0877ac */ /* 0x000e620008000a00 */
[----:B------:R-:W-:Y:S01]  /*00d0*/  BSSY.RECONVERGENT B0, `(.L_x_24) ;  /* 0x0000024000007945 */ /* 0x000fe20003800200 */
[----:B0-----:R-:W-:-:S13]  /*00e0*/  ISETP.GT.U32.AND P0, PT, R38, 0xa, PT ;  /* 0x0000000a2600780c */ /* 0x001fda0003f04070 */
[----:B-1----:R-:W-:Y:S05]  /*00f0*/  @P0 BRA `(.L_x_25) ;  /* 0x0000000000840947 */ /* 0x002fea0003800000 */
[----:B------:R-:W0:Y:S01]  /*0100*/  LDCU.64 UR4, c[0x0][0x398] ;  /* 0x00007300ff0477ac */ /* 0x000e220008000a00 */
[----:B------:R-:W1:Y:S01]  /*0110*/  LDC.64 R2, c[0x0][0x380] ;  /* 0x0000e000ff027b82 */ /* 0x000e620000000a00 */
[----:B0-----:R-:W-:-:S04]  /*0120*/  ISETP.NE.U32.AND P0, PT, RZ, UR4, PT ;  /* 0x00000004ff007c0c */ /* 0x001fc8000bf05070 */
[----:B------:R-:W-:Y:S01]  /*0130*/  ISETP.NE.AND.EX P0, PT, RZ, UR5, PT, P0 ;  /* 0x00000005ff007c0c */ /* 0x000fe2000bf05300 */
[----:B------:R-:W0:-:S12]  /*0140*/  LDCU.64 UR4, c[0x0][0x3a0] ;  /* 0x00007400ff0477ac */ /* 0x000e180008000a00 */
[----:B------:R-:W2:Y:S01]  /*0150*/  @P0 LDC.64 R4, c[0x0][0x398] ;  /* 0x0000e600ff040b82 */ /* 0x000ea20000000a00 */
[----:B0-----:R-:W-:-:S04]  /*0160*/  ISETP.NE.U32.AND P1, PT, RZ, UR4, PT ;  /* 0x00000004ff007c0c */ /* 0x001fc8000bf25070 */
[----:B------:R-:W-:-:S13]  /*0170*/  ISETP.NE.AND.EX P1, PT, RZ, UR5, PT, P1 ;  /* 0x00000005ff007c0c */ /* 0x000fda000bf25310 */
[----:B------:R-:W0:Y:S01]  /*0180*/  @P1 LDC.64 R6, c[0x0][0x3a0] ;  /* 0x0000e800ff061b82 */ /* 0x000e220000000a00 */
[----:B--2---:R-:W-:-:S06]  /*0190*/  @P0 IMAD.WIDE.U32 R4, R38, 0x4, R4 ;  /* 0x0000000426040825 */ /* 0x004fcc00078e0004 */
[----:B------:R2:W3:Y:S01]  /*01a0*/  @P0 LDG.E.CONSTANT R4, desc[UR8][R4.64] ;  /* 0x0000000804040981 */ /* 0x0004e2000c1e9900 */
[----:B------:R-:W-:Y:S02]  /*01b0*/  IMAD R9, R9, 0xb, R38 ;  /* 0x0000000b09097824 */ /* 0x000fe400078e0226 */
[----:B------:R-:W-:Y:S02]  /*01c0*/  HFMA2 R8, -RZ, RZ, 1.875, 0 ;  /* 0x3f800000ff087431 */ /* 0x000fe400000001ff */
[----:B-1----:R-:W-:-:S06]  /*01d0*/  IMAD.WIDE.U32 R2, R9, 0x4, R2 ;  /* 0x0000000409027825 */ /* 0x002fcc00078e0002 */
[----:B------:R1:W4:Y:S01]  /*01e0*/  LDG.E.CONSTANT R2, desc[UR8][R2.64] ;  /* 0x0000000802027981 */ /* 0x000322000c1e9900 */
[----:B0-----:R-:W-:-:S05]  /*01f0*/  @P1 IMAD.WIDE.U32 R6, R38, 0x4, R6 ;  /* 0x0000000426061825 */ /* 0x001fca00078e0006 */
[----:B------:R0:W5:Y:S01]  /*0200*/  @P1 LDG.E.CONSTANT R8, desc[UR8][R6.64] ;  /* 0x0000000806081981 */ /* 0x000162000c1e9900 */
[----:B------:R-:W-:-:S05]  /*0210*/  @!P0 MOV R5, 0x50 ;  /* 0x0000005000058802 */ /* 0x000fca0000000f00 */
[----:B------:R-:W-:Y:S01]  /*0220*/  @!P0 IMAD R0, R38, 0x4, R5 ;  /* 0x0000000426008824 */ /* 0x000fe200078e0205 */
[----:B------:R-:W2:Y:S01]  /*0230*/  S2UR UR6, SR_CgaCtaId ;  /* 0x00000000000679c3 */ /* 0x000ea20000008800 */
[----:B------:R-:W-:Y:S02]  /*0240*/  UMOV UR4, 0x400 ;  /* 0x0000040000047882 */ /* 0x000fe40000000000 */
[----:B------:R-:W-:Y:S02]  /*0250*/  UIADD3 UR5, UPT, UPT, UR4, 0x58, URZ ;  /* 0x0000005804057890 */ /* 0x000fe4000fffe0ff */
[----:B--2---:R-:W-:Y:S02]  /*0260*/  ULEA UR7, UR6, UR4, 0x18 ;  /* 0x0000000406077291 */ /* 0x004fe4000f8ec0ff */
[----:B------:R-:W-:Y:S02]  /*0270*/  UIADD3 UR4, UPT, UPT, UR4, 0x2c, URZ ;  /* 0x0000002c04047890 */ /* 0x000fe4000fffe0ff */
[----:B------:R-:W-:-:S02]  /*0280*/  ULEA UR5, UR6, UR5, 0x18 ;  /* 0x0000000506057291 */ /* 0x000fc4000f8ec0ff */
[----:B------:R-:W-:Y:S01]  /*0290*/  ULEA UR4, UR6, UR4, 0x18 ;  /* 0x0000000406047291 */ /* 0x000fe2000f8ec0ff */
[----:B------:R-:W-:-:S03]  /*02a0*/  LEA R5, R38, UR7, 0x2 ;  /* 0x0000000726057c11 */ /* 0x000fc6000f8e10ff */
[C---:B-1----:R-:W-:Y:S02]  /*02b0*/  LEA R3, R38.reuse, UR5, 0x2 ;  /* 0x0000000526037c11 */ /* 0x042fe4000f8e10ff */
[----:B0-----:R-:W-:Y:S01]  /*02c0*/  LEA R7, R38, UR4, 0x2 ;  /* 0x0000000426077c11 */ /* 0x001fe2000f8e10ff */
[----:B------:R-:W3:Y:S02]  /*02d0*/  @!P0 LDC R4, c[0x3][R0] ;  /* 0x00c0000000048b82 */ /* 0x000ee40000000800 */
[----:B----4-:R0:W-:Y:S04]  /*02e0*/  STS [R3], R2 ;  /* 0x0000000203007388 */ /* 0x0101e80000000800 */
[----:B---3--:R0:W-:Y:S04]  /*02f0*/  STS [R5], R4 ;  /* 0x0000000405007388 */ /* 0x0081e80000000800 */
[----:B-----5:R0:W-:Y:S02]  /*0300*/  STS [R7], R8 ;  /* 0x0000000807007388 */ /* 0x0201e40000000800 */
.L_x_25:
[----:B------:R-:W-:Y:S05]  /*0310*/  BSYNC.RECONVERGENT B0 ;  /* 0x0000000000007941 */ /* 0x000fea0003800200 */
.L_x_24:
[----:B0-----:R-:W-:Y:S01]  /*0320*/  IMAD R3, R39, R10, RZ ;  /* 0x0000000a27037224 */ /* 0x001fe200078e02ff */
[----:B------:R-:W-:Y:S04]  /*0330*/  BAR.SYNC.DEFER_BLOCKING 0x0 ;  /* 0x0000000000007b1d */ /* 0x000fe80000010000 */
[----:B------:R-:W-:Y:S02]  /*0340*/  ISETP.GE.AND P0, PT, R38, R3, PT ;  /* 0x000000032600720c */ /* 0x000fe40003f06270 */
[----:B------:R-:W0:Y:S01]  /*0350*/  LDCU UR6, c[0x0][0x3b0] ;  /* 0x00007600ff0677ac */ /* 0x000e220008000800 */
[----:B------:R-:W-:Y:S01]  /*0360*/  BSSY.RECONVERGENT B1, `(.L_x_26) ;  /* 0x00002c1000017945 */ /* 0x000fe20003800200 */
[----:B------:R-:W-:Y:S02]  /*0370*/  CS2R R64, SRZ ;  /* 0x0000000000407805 */ /* 0x000fe4000001ff00 */
[----:B------:R-:W-:-:S07]  /*0380*/  CS2R R44, SRZ ;  /* 0x00000000002c7805 */ /* 0x000fce000001ff00 */
[----:B------:R-:W-:Y:S05]  /*0390*/  @P0 BRA `(.L_x_27) ;  /* 0x0000002800f40947 */ /* 0x000fea0003800000 */
[----:B------:R-:W1:Y:S01]  /*03a0*/  S2UR UR5, SR_CgaCtaId ;  /* 0x00000000000579c3 */ /* 0x000e620000008800 */
[----:B------:R-:W-:Y:S01]  /*03b0*/  UMOV UR4, 0x400 ;  /* 0x0000040000047882 */ /* 0x000fe20000000000 */
[----:B------:R-:W-:Y:S01]  /*03c0*/  HFMA2 R36, -RZ, RZ, 0, 0 ;  /* 0x00000000ff247431 */ /* 0x000fe200000001ff */
[----:B------:R-:W-:Y:S02]  /*03d0*/  CS2R R44, SRZ ;  /* 0x00000000002c7805 */ /* 0x000fe4000001ff00 */
[----:B------:R-:W-:-:S03]  /*03e0*/  CS2R R64, SRZ ;  /* 0x0000000000407805 */ /* 0x000fc6000001ff00 */
[----:B------:R-:W2:Y:S01]  /*03f0*/  LDC R37, c[0x0][0x3c0] ;  /* 0x0000f000ff257b82 */ /* 0x000ea20000000800 */
[----:B-1----:R-:W-:Y:S01]  /*0400*/  ULEA UR4, UR5, UR4, 0x18 ;  /* 0x0000000405047291 */ /* 0x002fe2000f8ec0ff */
[----:B--2---:R-:W-:-:S08]  /*0410*/  IMAD.HI R0, R37, -0x77777777, R36 ;  /* 0x8888888925007827 */ /* 0x004fd000078e0224 */
[----:B------:R-:W1:Y:S01]  /*0420*/  LDS.128 R8, [UR4+0x60] ;  /* 0x00006004ff087984 */ /* 0x000e620008000c00 */
[----:B------:R-:W-:-:S03]  /*0430*/  MOV R36, R38 ;  /* 0x0000002600247202 */ /* 0x000fc60000000f00 */
[----:B------:R-:W2:Y:S01]  /*0440*/  LDS.128 R40, [UR4+0x70] ;  /* 0x00007004ff287984 */ /* 0x000ea20008000c00 */
[----:B------:R-:W-:-:S03]  /*0450*/  SHF.R.U32.HI R3, RZ, 0x1f, R0 ;  /* 0x0000001fff037819 */ /* 0x000fc60000011600 */
[----:B------:R-:W3:Y:S01]  /*0460*/  LDS.128 R32, [UR4+0x50] ;  /* 0x00005004ff207984 */ /* 0x000ee20008000c00 */
[----:B------:R-:W-:-:S03]  /*0470*/  LEA.HI.SX32 R47, R0, R3, 0x1d ;  /* 0x00000003002f7211 */ /* 0x000fc600078feaff */
[----:B------:R-:W4:Y:S02]  /*0480*/  LDS R46, [UR4+0x80] ;  /* 0x00008004ff2e7984 */ /* 0x000f240008000800 */
[C---:B------:R-:W-:Y:S02]  /*0490*/  IMAD R53, R47.reuse, -0xf, R37 ;  /* 0xfffffff12f357824 */ /* 0x040fe400078e0225 */
[----:B------:R-:W0:Y:S01]  /*04a0*/  LDS.128 R28, [UR4] ;  /* 0x00000004ff1c7984 */ /* 0x000e220008000c00 */
[----:B------:R-:W-:-:S03]  /*04b0*/  IMAD.SHL.U32 R54, R47, 0x4, RZ ;  /* 0x000000042f367824 */ /* 0x000fc600078e00ff */
[----:B------:R-:W0:Y:S04]  /*04c0*/  LDS.128 R24, [UR4+0x20] ;  /* 0x00002004ff187984 */ /* 0x000e280008000c00 */
[----:B------:R-:W0:Y:S04]  /*04d0*/  LDS.128 R20, [UR4+0x30] ;  /* 0x00003004ff147984 */ /* 0x000e280008000c00 */
[----:B------:R-:W0:Y:S04]  /*04e0*/  LDS.128 R16, [UR4+0x10] ;  /* 0x00001004ff107984 */ /* 0x000e280008000c00 */
[----:B------:R-:W0:Y:S01]  /*04f0*/  LDS.128 R12, [UR4+0x40] ;  /* 0x00004004ff0c7984 */ /* 0x000e220008000c00 */
[----:B------:R-:W-:-:S02]  /*0500*/  UMOV UR4, 0x14 ;  /* 0x0000001400047882 */ /* 0x000fc40000000000 */
[----:B------:R-:W-:Y:S01]  /*0510*/  LEA R53, R53, UR4, 0x2 ;  /* 0x0000000435357c11 */ /* 0x000fe2000f8e10ff */
[----:B-1----:R-:W-:Y:S01]  /*0520*/  FADD R7, R9, 1 ;  /* 0x3f80000009077421 */ /* 0x002fe20000000000 */
[----:B------:R-:W-:Y:S01]  /*0530*/  FADD R6, R10, 1 ;  /* 0x3f8000000a067421 */ /* 0x000fe20000000000 */
[----:B------:R-:W-:Y:S01]  /*0540*/  FADD R8, R8, 1 ;  /* 0x3f80000008087421 */ /* 0x000fe20000000000 */
[----:B------:R-:W-:Y:S01]  /*0550*/  FADD R5, R11, 1 ;  /* 0x3f8000000b057421 */ /* 0x000fe20000000000 */
[----:B--2---:R-:W-:Y:S01]  /*0560*/  FADD R4, R40, 1 ;  /* 0x3f80000028047421 */ /* 0x004fe20000000000 */
[----:B------:R-:W-:Y:S01]  /*0570*/  FADD R3, R41, 1 ;  /* 0x3f80000029037421 */ /* 0x000fe20000000000 */
[----:B------:R-:W-:Y:S01]  /*0580*/  FADD R2, R42, 1 ;  /* 0x3f8000002a027421 */ /* 0x000fe20000000000 */
[----:B------:R-:W-:Y:S01]  /*0590*/  FADD R0, R43, 1 ;  /* 0x3f8000002b007421 */ /* 0x000fe20000000000 */
[----:B---3--:R-:W-:Y:S01]  /*05a0*/  FADD R9, R34, 1 ;  /* 0x3f80000022097421 */ /* 0x008fe20000000000 */
[----:B------:R-:W-:Y:S01]  /*05b0*/  FADD R35, R35, 1 ;  /* 0x3f80000023237421 */ /* 0x000fe20000000000 */
[----:B----4-:R-:W-:-:S07]  /*05c0*/  FADD R10, R46, 1 ;  /* 0x3f8000002e0a7421 */ /* 0x010fce0000000000 */
.L_x_102:
[-C--:B------:R-:W-:Y:S01]  /*05d0*/  IABS R34, R39.reuse ;  /* 0x0000002700227213 */ /* 0x080fe20000000000 */
[----:B------:R-:W-:Y:S01]  /*05e0*/  BSSY.RECONVERGENT B0, `(.L_x_28) ;  /* 0x0000294000007945 */ /* 0x000fe20003800200 */
[----:B-----5:R-:W-:Y:S02]  /*05f0*/  IABS R42, R36 ;  /* 0x00000024002a7213 */ /* 0x020fe40000000000 */
[----:B------:R-:W1:Y:S01]  /*0600*/  I2F.RP R11, R34 ;  /* 0x00000022000b7306 */ /* 0x000e620000209400 */
[----:B------:R-:W-:-:S07]  /*0610*/  IABS R43, R39 ;  /* 0x00000027002b7213 */ /* 0x000fce0000000000 */
[----:B-1----:R-:W1:Y:S02]  /*0620*/  MUFU.RCP R11, R11 ;  /* 0x0000000b000b7308 */ /* 0x002e640000001000 */
[----:B-1----:R-:W-:Y:S02]  /*0630*/  IADD3 R40, PT, PT, R11, 0xffffffe, RZ ;  /* 0x0ffffffe0b287810 */ /* 0x002fe40007ffe0ff */
[----:B------:R-:W-:-:S04]  /*0640*/  IADD3 R11, PT, PT, RZ, -R43, RZ ;  /* 0x8000002bff0b7210 */ /* 0x000fc80007ffe0ff */
[----:B------:R1:W2:Y:S02]  /*0650*/  F2I.FTZ.U32.TRUNC.NTZ R41, R40 ;  /* 0x0000002800297305 */ /* 0x0002a4000021f000 */
[----:B-1----:R-:W-:Y:S01]  /*0660*/  IMAD.MOV.U32 R40, RZ, RZ, RZ ;  /* 0x000000ffff287224 */ /* 0x002fe200078e00ff */
[----:B--2---:R-:W-:-:S05]  /*0670*/  IADD3 R37, PT, PT, RZ, -R41, RZ ;  /* 0x80000029ff257210 */ /* 0x004fca0007ffe0ff */
[----:B------:R-:W-:-:S04]  /*0680*/  IMAD R37, R37, R34, RZ ;  /* 0x0000002225257224 */ /* 0x000fc800078e02ff */
[----:B------:R-:W-:-:S06]  /*0690*/  IMAD.HI.U32 R41, R41, R37, R40 ;  /* 0x0000002529297227 */ /* 0x000fcc00078e0028 */
[----:B------:R-:W-:-:S04]  /*06a0*/  IMAD.HI.U32 R41, R41, R42, RZ ;  /* 0x0000002a29297227 */ /* 0x000fc800078e00ff */
[----:B------:R-:W-:Y:S02]  /*06b0*/  IMAD R11, R41, R11, R42 ;  /* 0x0000000b290b7224 */ /* 0x000fe400078e022a */
[----:B------:R-:W1:Y:S03]  /*06c0*/  LDC R42, c[0x0][0x3b8] ;  /* 0x0000ee00ff2a7b82 */ /* 0x000e660000000800 */
[----:B------:R-:W-:-:S13]  /*06d0*/  ISETP.GT.U32.AND P1, PT, R34, R11, PT ;  /* 0x0000000b2200720c */ /* 0x000fda0003f24070 */
[-C--:B------:R-:W-:Y:S01]  /*06e0*/  @!P1 IADD3 R11, PT, PT, R11, -R34.reuse, RZ ;  /* 0x800000220b0b9210 */ /* 0x080fe20007ffe0ff */
[----:B------:R-:W-:Y:S01]  /*06f0*/  @!P1 VIADD R41, R41, 0x1 ;  /* 0x0000000129299836 */ /* 0x000fe20000000000 */
[----:B------:R-:W-:Y:S02]  /*0700*/  ISETP.NE.AND P1, PT, R39, RZ, PT ;  /* 0x000000ff2700720c */ /* 0x000fe40003f25270 */
[----:B------:R-:W-:Y:S02]  /*0710*/  ISETP.GE.U32.AND P0, PT, R11, R34, PT ;  /* 0x000000220b00720c */ /* 0x000fe40003f06070 */
[----:B------:R-:W-:-:S04]  /*0720*/  LOP3.LUT R11, R36, R39, RZ, 0x3c, !PT ;  /* 0x00000027240b7212 */ /* 0x000fc800078e3cff */
[----:B------:R-:W-:-:S07]  /*0730*/  ISETP.GE.AND P2, PT, R11, RZ, PT ;  /* 0x000000ff0b00720c */ /* 0x000fce0003f46270 */
[----:B------:R-:W-:-:S04]  /*0740*/  @P0 IADD3 R41, PT, PT, R41, 0x1, RZ ;  /* 0x0000000129290810 */ /* 0x000fc80007ffe0ff */
[----:B------:R-:W-:-:S04]  /*0750*/  MOV R34, R41 ;  /* 0x0000002900227202 */ /* 0x000fc80000000f00 */
[----:B------:R-:W-:Y:S02]  /*0760*/  @!P2 IADD3 R34, PT, PT, -R34, RZ, RZ ;  /* 0x000000ff2222a210 */ /* 0x000fe40007ffe1ff */
[----:B------:R-:W-:-:S05]  /*0770*/  @!P1 LOP3.LUT R34, RZ, R39, RZ, 0x33, !PT ;  /* 0x00000027ff229212 */ /* 0x000fca00078e33ff */
[----:B------:R-:W-:-:S04]  /*0780*/  IMAD.MOV R11, RZ, RZ, -R34 ;  /* 0x000000ffff0b7224 */ /* 0x000fc800078e0a22 */
[----:B------:R-:W-:-:S05]  /*0790*/  IMAD R37, R39, R11, R36 ;  /* 0x0000000b27257224 */ /* 0x000fca00078e0224 */
[----:B-1----:R-:W-:-:S13]  /*07a0*/  ISETP.GE.AND P0, PT, R37, R42, PT ;  /* 0x0000002a2500720c */ /* 0x002fda0003f06270 */
[----:B------:R-:W-:Y:S05]  /*07b0*/  @P0 BRA `(.L_x_29) ;  /* 0x0000002400d80947 */ /* 0x000fea0003800000 */
[----:B------:R-:W-:-:S04]  /*07c0*/  IADD3 R63, PT, PT, R39, -R37, RZ ;  /* 0x80000025273f7210 */ /* 0x000fc80007ffe0ff */
[----:B------:R-:W-:-:S04]  /*07d0*/  IADD3 R11, PT, PT, R63, -0x5dc, RZ ;  /* 0xfffffa243f0b7810 */ /* 0x000fc80007ffe0ff */
[----:B------:R-:W-:-:S13]  /*07e0*/  ISETP.GE.U32.AND P0, PT, R11, -0x5db, PT ;  /* 0xfffffa250b00780c */ /* 0x000fda0003f06070 */
[----:B------:R-:W-:Y:S05]  /*07f0*/  @!P0 BRA `(.L_x_29) ;  /* 0x0000002400c88947 */ /* 0x000fea0003800000 */
[----:B------:R-:W1:Y:S01]  /*0800*/  LDC.64 R40, c[0x0][0x388] ;  /* 0x0000e200ff287b82 */ /* 0x000e620000000a00 */
[----:B------:R-:W-:-:S04]  /*0810*/  IMAD R11, R34, R42, R37 ;  /* 0x0000002a220b7224 */ /* 0x000fc800078e0225 */
[----:B-1----:R-:W-:-:S05]  /*0820*/  IMAD.WIDE R40, R11, 0x4, R40 ;  /* 0x000000040b287825 */ /* 0x002fca00078e0228 */
[----:B------:R-:W2:Y:S02]  /*0830*/  LDG.E.CONSTANT R52, desc[UR8][R40.64] ;  /* 0x0000000828347981 */ /* 0x000ea4000c1e9900 */
[----:B--2---:R-:W-:-:S13]  /*0840*/  FSETP.GEU.AND P0, PT, R52, 0.0010000000474974513054, PT ;  /* 0x3a83126f3400780b */ /* 0x004fda0003f0e000 */
[----:B------:R-:W-:Y:S05]  /*0850*/  @!P0 BRA `(.L_x_29) ;  /* 0x0000002400b08947 */ /* 0x000fea0003800000 */
[----:B------:R-:W1:Y:S02]  /*0860*/  LDC.64 R66, c[0x0][0x390] ;  /* 0x0000e400ff427b82 */ /* 0x000e640000000a00 */
[----:B-1----:R-:W-:-:S06]  /*0870*/  IMAD.WIDE.U32 R66, R37, 0x8, R66 ;  /* 0x0000000825427825 */ /* 0x002fcc00078e0042 */
[----:B------:R-:W2:Y:S02]  /*0880*/  LDG.E.64.CONSTANT R66, desc[UR8][R66.64] ;  /* 0x0000000842427981 */ /* 0x000ea4000c1e9b00 */
[----:B--2---:R-:W-:-:S14]  /*0890*/  DSETP.GEU.AND P0, PT, R66, 1, PT ;  /* 0x3ff000004200742a */ /* 0x004fdc0003f0e000 */
[----:B------:R-:W-:Y:S05]  /*08a0*/  @!P0 BRA `(.L_x_29) ;  /* 0x00000024009c8947 */ /* 0x000fea0003800000 */
[----:B------:R-:W1:Y:S01]  /*08b0*/  LDC.64 R60, c[0x0][0x380] ;  /* 0x0000e000ff3c7b82 */ /* 0x000e620000000a00 */
[----:B------:R-:W-:-:S04]  /*08c0*/  IMAD R11, R34, 0xb, RZ ;  /* 0x0000000b220b7824 */ /* 0x000fc800078e02ff */
[----:B-1----:R-:W-:-:S05]  /*08d0*/  IMAD.WIDE R60, R11, 0x4, R60 ;  /* 0x000000040b3c7825 */ /* 0x002fca00078e023c */
[----:B------:R1:W5:Y:S04]  /*08e0*/  LDG.E.CONSTANT R58, desc[UR8][R60.64] ;  /* 0x000000083c3a7981 */ /* 0x000368000c1e9900 */
        /* <DEDUP_REMOVED lines=9> */
[----:B------:R1:W5:Y:S01]  /*0980*/  LDG.E.CONSTANT R41, desc[UR8][R60.64+0x28] ;  /* 0x000028083c297981 */ /* 0x000362000c1e9900 */
[----:B------:R-:W2:Y:S01]  /*0990*/  LDC R37, c[0x3][R53] ;  /* 0x00c0000035257b82 */ /* 0x000ea20000000800 */
[----:B------:R-:W-:-:S02]  /*09a0*/  UMOV UR4, 0x3f317218 ;  /* 0x3f31721800047882 */ /* 0x000fc40000000000 */
[----:B------:R-:W-:-:S05]  /*09b0*/  MOV R40, UR4 ;  /* 0x0000000400287c02 */ /* 0x000fca0008000f00 */
[----:B------:R1:W3:Y:S01]  /*09c0*/  LDC R62, c[0x3][R54] ;  /* 0x00c00000363e7b82 */ /* 0x0002e20000000800 */
[----:B--2---:R-:W2:Y:S08]  /*09d0*/  MUFU.RCP R34, R37 ;  /* 0x0000002500227308 */ /* 0x004eb00000001000 */
[----:B------:R-:W4:Y:S01]  /*09e0*/  FCHK P0, R40, R37 ;  /* 0x0000002528007302 */ /* 0x000f220000000000 */
[----:B--2---:R-:W-:-:S04]  /*09f0*/  FFMA R11, -R37, R34, 1 ;  /* 0x3f800000250b7423 */ /* 0x004fc80000000122 */
[----:B------:R-:W-:-:S04]  /*0a00*/  FFMA R11, R34, R11, R34 ;  /* 0x0000000b220b7223 */ /* 0x000fc80000000022 */
[----:B------:R-:W-:-:S04]  /*0a10*/  FFMA R34, R11, 0.69314718246459960938, RZ ;  /* 0x3f3172180b227823 */ /* 0x000fc800000000ff */
[----:B------:R-:W-:-:S04]  /*0a20*/  FFMA R55, -R37, R34, 0.69314718246459960938 ;  /* 0x3f31721825377423 */ /* 0x000fc80000000122 */
[----:B------:R-:W-:Y:S01]  /*0a30*/  FFMA R11, R11, R55, R34 ;  /* 0x000000370b0b7223 */ /* 0x000fe20000000022 */
[----:B-1-34-:R-:W-:Y:S06]  /*0a40*/  @!P0 BRA `(.L_x_30) ;  /* 0x0000000000108947 */ /* 0x01afec0003800000 */
[----:B------:R-:W-:Y:S01]  /*0a50*/  IMAD.MOV.U32 R34, RZ, RZ, 0x3f317218 ;  /* 0x3f317218ff227424 */ /* 0x000fe200078e00ff */
[----:B------:R-:W-:-:S07]  /*0a60*/  MOV R56, 0xa80 ;  /* 0x00000a8000387802 */ /* 0x000fce0000000f00 */
[----:B0----5:R-:W-:Y:S05]  /*0a70*/  CALL.REL.NOINC `($__internal_1_$__cuda_sm3x_div_rn_noftz_f32_slowpath) ;  /* 0x0000003000447944 */ /* 0x021fea0003c00000 */
[----:B------:R-:W-:-:S07]  /*0a80*/  MOV R11, R34 ;  /* 0x00000022000b7202 */ /* 0x000fce0000000f00 */
.L_x_30:
[----:B------:R-:W-:Y:S01]  /*0a90*/  FMUL R34, R62, R11 ;  /* 0x0000000b3e227220 */ /* 0x000fe20000400000 */
[----:B------:R-:W-:Y:S04]  /*0aa0*/  BSSY.RECONVERGENT B4, `(.L_x_31) ;  /* 0x000002f000047945 */ /* 0x000fe80003800200 */
[----:B------:R-:W-:-:S13]  /*0ab0*/  FSETP.GT.AND P0, PT, R34, 0.70314717292785644531, PT ;  /* 0x3f3401742200780b */ /* 0x000fda0003f04000 */
[----:B------:R-:W-:Y:S05]  /*0ac0*/  @!P0 BRA `(.L_x_32) ;  /* 0x0000000000ac8947 */ /* 0x000fea0003800000 */
[----:B------:R-:W-:Y:S01]  /*0ad0*/  FADD R59, R34, -0.69314718246459960938 ;  /* 0xbf317218223b7421 */ /* 0x000fe20000000000 */
[----:B------:R-:W-:Y:S03]  /*0ae0*/  BSSY.RECONVERGENT B5, `(.L_x_33) ;  /* 0x000000d000057945 */ /* 0x000fe60003800200 */
[----:B------:R-:W1:Y:S08]  /*0af0*/  MUFU.RCP R37, R59 ;  /* 0x0000003b00257308 */ /* 0x000e700000001000 */
[----:B------:R-:W2:Y:S01]  /*0b00*/  FCHK P0, R34, R59 ;  /* 0x0000003b22007302 */ /* 0x000ea20000000000 */
[----:B-1----:R-:W-:-:S04]  /*0b10*/  FFMA R40, -R59, R37, 1 ;  /* 0x3f8000003b287423 */ /* 0x002fc80000000125 */
[----:B------:R-:W-:-:S04]  /*0b20*/  FFMA R37, R37, R40, R37 ;  /* 0x0000002825257223 */ /* 0x000fc80000000025 */
[----:B------:R-:W-:-:S04]  /*0b30*/  FFMA R40, R34, R37, RZ ;  /* 0x0000002522287223 */ /* 0x000fc800000000ff */
[----:B------:R-:W-:-:S04]  /*0b40*/  FFMA R55, -R59, R40, R34 ;  /* 0x000000283b377223 */ /* 0x000fc80000000122 */
[----:B------:R-:W-:Y:S01]  /*0b50*/  FFMA R37, R37, R55, R40 ;  /* 0x0000003725257223 */ /* 0x000fe20000000028 */
[----:B--2---:R-:W-:Y:S06]  /*0b60*/  @!P0 BRA `(.L_x_34) ;  /* 0x0000000000108947 */ /* 0x004fec0003800000 */
[----:B------:R-:W-:Y:S02]  /*0b70*/  MOV R37, R59 ;  /* 0x0000003b00257202 */ /* 0x000fe40000000f00 */
[----:B------:R-:W-:-:S07]  /*0b80*/  MOV R56, 0xba0 ;  /* 0x00000ba000387802 */ /* 0x000fce0000000f00 */
[----:B0----5:R-:W-:Y:S05]  /*0b90*/  CALL.REL.NOINC `($__internal_1_$__cuda_sm3x_div_rn_noftz_f32_slowpath) ;  /* 0x0000002c00fc7944 */ /* 0x021fea0003c00000 */
[----:B------:R-:W-:-:S07]  /*0ba0*/  MOV R37, R34 ;  /* 0x0000002200257202 */ /* 0x000fce0000000f00 */
.L_x_34:
[----:B0-----:R-:W-:Y:S05]  /*0bb0*/  BSYNC.RECONVERGENT B5 ;  /* 0x0000000000057941 */ /* 0x001fea0003800200 */
.L_x_33:
[----:B------:R-:W-:Y:S02]  /*0bc0*/  IMAD.MOV.U32 R34, RZ, RZ, R37 ;  /* 0x000000ffff227224 */ /* 0x000fe400078e0025 */
[----:B------:R-:W-:-:S03]  /*0bd0*/  HFMA2 R55, -RZ, RZ, 1.5048828125, 33.21875 ;  /* 0x3e055027ff377431 */ /* 0x000fc600000001ff */
[----:B------:R-:W-:-:S13]  /*0be0*/  FSETP.GEU.AND P0, PT, R34, 1.175494350822287508e-38, PT ;  /* 0x008000002200780b */ /* 0x000fda0003f0e000 */
[----:B------:R-:W-:-:S05]  /*0bf0*/  @!P0 FMUL R34, R34, 8388608 ;  /* 0x4b00000022228820 */ /* 0x000fca0000400000 */
[----:B------:R-:W-:-:S04]  /*0c00*/  IADD3 R37, PT, PT, R34, -0x3f2aaaab, RZ ;  /* 0xc0d5555522257810 */ /* 0x000fc80007ffe0ff */
[----:B------:R-:W-:-:S04]  /*0c10*/  LOP3.LUT R37, R37, 0xff800000, RZ, 0xc0, !PT ;  /* 0xff80000025257812 */ /* 0x000fc800078ec0ff */
[----:B------:R-:W-:-:S05]  /*0c20*/  IADD3 R40, PT, PT, R34, -R37, RZ ;  /* 0x8000002522287210 */ /* 0x000fca0007ffe0ff */
[----:B------:R-:W-:-:S04]  /*0c30*/  FADD R40, R40, -1 ;  /* 0xbf80000028287421 */ /* 0x000fc80000000000 */
[----:B------:R-:W-:-:S04]  /*0c40*/  FFMA R55, R40, -R55, 0.14084610342979431152 ;  /* 0x3e1039f628377423 */ /* 0x000fc80000000837 */
[----:B------:R-:W-:-:S04]  /*0c50*/  FFMA R55, R40, R55, -0.12148627638816833496 ;  /* 0xbdf8cdcc28377423 */ /* 0x000fc80000000037 */
[----:B------:R-:W-:-:S04]  /*0c60*/  FFMA R55, R40, R55, 0.13980610668659210205 ;  /* 0x3e0f295528377423 */ /* 0x000fc80000000037 */
[----:B------:R-:W-:-:S04]  /*0c70*/  FFMA R55, R40, R55, -0.16684235632419586182 ;  /* 0xbe2ad8b928377423 */ /* 0x000fc80000000037 */
[----:B------:R-:W-:-:S04]  /*0c80*/  FFMA R55, R40, R55, 0.20012299716472625732 ;  /* 0x3e4ced0b28377423 */ /* 0x000fc80000000037 */
[----:B------:R-:W-:-:S04]  /*0c90*/  FFMA R55, R40, R55, -0.24999669194221496582 ;  /* 0xbe7fff2228377423 */ /* 0x000fc80000000037 */
[----:B------:R-:W-:-:S04]  /*0ca0*/  FFMA R55, R40, R55, 0.33333182334899902344 ;  /* 0x3eaaaa7828377423 */ /* 0x000fc80000000037 */
[----:B------:R-:W-:-:S04]  /*0cb0*/  FFMA R55, R40, R55, -0.5 ;  /* 0xbf00000028377423 */ /* 0x000fc80000000037 */
[----:B------:R-:W-:-:S04]  /*0cc0*/  FMUL R55, R40, R55 ;  /* 0x0000003728377220 */ /* 0x000fc80000400000 */
[----:B------:R-:W-:Y:S01]  /*0cd0*/  FFMA R56, R40, R55, R40 ;  /* 0x0000003728387223 */ /* 0x000fe20000000028 */
[----:B------:R-:W-:Y:S01]  /*0ce0*/  I2FP.F32.S32 R40, R37 ;  /* 0x0000002500287245 */ /* 0x000fe20000201400 */
[----:B------:R-:W-:Y:S01]  /*0cf0*/  IMAD.MOV.U32 R55, RZ, RZ, 0x7f800000 ;  /* 0x7f800000ff377424 */ /* 0x000fe200078e00ff */
[----:B------:R-:W-:Y:S02]  /*0d00*/  FSEL R37, RZ, -23, P0 ;  /* 0xc1b80000ff257808 */ /* 0x000fe40000000000 */
[----:B------:R-:W-:-:S03]  /*0d10*/  ISETP.GT.U32.AND P0, PT, R34, 0x7f7fffff, PT ;  /* 0x7f7fffff2200780c */ /* 0x000fc60003f04070 */
[----:B------:R-:W-:-:S04]  /*0d20*/  FFMA R37, R40, 1.1920928955078125e-07, R37 ;  /* 0x3400000028257823 */ /* 0x000fc80000000025 */
[----:B------:R-:W-:-:S06]  /*0d30*/  FFMA R37, R37, 0.69314718246459960938, R56 ;  /* 0x3f31721825257823 */ /* 0x000fcc0000000038 */
[C---:B------:R-:W-:Y:S01]  /*0d40*/  @P0 FFMA R37, R34.reuse, R55, +INF ;  /* 0x7f80000022250423 */ /* 0x040fe20000000037 */
[----:B------:R-:W-:-:S04]  /*0d50*/  FSETP.NEU.AND P0, PT, R34, RZ, PT ;  /* 0x000000ff2200720b */ /* 0x000fc80003f0d000 */
[----:B------:R-:W-:Y:S01]  /*0d60*/  FSEL R55, R37, -INF , P0 ;  /* 0xff80000025377808 */ /* 0x000fe20000000000 */
[----:B------:R-:W-:Y:S08]  /*0d70*/  BRA `(.L_x_35) ;  /* 0x0000000000047947 */ /* 0x000ff00003800000 */
.L_x_32:
[----:B------:R-:W-:-:S07]  /*0d80*/  FADD R55, R11, R11 ;  /* 0x0000000b0b377221 */ /* 0x000fce0000000000 */
.L_x_35:
[----:B0-----:R-:W-:Y:S05]  /*0d90*/  BSYNC.RECONVERGENT B4 ;  /* 0x0000000000047941 */ /* 0x001fea0003800200 */
.L_x_31:
[----:B------:R-:W-:Y:S01]  /*0da0*/  HFMA2 R34, -RZ, RZ, 3.7421875, 0 ;  /* 0x437c0000ff227431 */ /* 0x000fe200000001ff */
[----:B------:R-:W-:Y:S01]  /*0db0*/  MOV R37, 0x3bbb989d ;  /* 0x3bbb989d00257802 */ /* 0x000fe20000000f00 */
[C---:B------:R-:W-:Y:S01]  /*0dc0*/  FMUL R56, R62.reuse, -R55 ;  /* 0x800000373e387220 */ /* 0x040fe20000400000 */
[----:B------:R-:W-:-:S03]  /*0dd0*/  FMUL R62, R62, -R11 ;  /* 0x8000000b3e3e7220 */ /* 0x000fc60000400000 */
[----:B------:R-:W-:-:S04]  /*0de0*/  FFMA.SAT R59, R56, R37, 0.5 ;  /* 0x3f000000383b7423 */ /* 0x000fc80000002025 */
[----:B------:R-:W-:-:S04]  /*0df0*/  FFMA.RM R40, R59, R34, 12582913 ;  /* 0x4b4000013b287423 */ /* 0x000fc80000004022 */
[C---:B------:R-:W-:Y:S01]  /*0e00*/  FADD R59, R40.reuse, -12583039 ;  /* 0xcb40007f283b7421 */ /* 0x040fe20000000000 */
[----:B------:R-:W-:-:S03]  /*0e10*/  SHF.L.U32 R60, R40, 0x17, RZ ;  /* 0x00000017283c7819 */ /* 0x000fc600000006ff */
[----:B------:R-:W-:-:S04]  /*0e20*/  FFMA R59, R56, 1.4426950216293334961, -R59 ;  /* 0x3fb8aa3b383b7823 */ /* 0x000fc8000000083b */
[----:B------:R-:W-:Y:S01]  /*0e30*/  FFMA R56, R56, 1.925963033500011079e-08, R59 ;  /* 0x32a5706038387823 */ /* 0x000fe2000000003b */
[----:B------:R-:W-:-:S03]  /*0e40*/  FFMA.SAT R59, R62, R37, 0.5 ;  /* 0x3f0000003e3b7423 */ /* 0x000fc60000002025 */
[----:B------:R-:W0:Y:S01]  /*0e50*/  MUFU.EX2 R61, R56 ;  /* 0x00000038003d7308 */ /* 0x000e220000000800 */
[----:B------:R-:W-:-:S04]  /*0e60*/  FFMA.RM R40, R59, R34, 12582913 ;  /* 0x4b4000013b287423 */ /* 0x000fc80000004022 */
[----:B------:R-:W-:-:S04]  /*0e70*/  FADD R59, R40, -12583039 ;  /* 0xcb40007f283b7421 */ /* 0x000fc80000000000 */
[----:B------:R-:W-:-:S04]  /*0e80*/  FFMA R59, R62, 1.4426950216293334961, -R59 ;  /* 0x3fb8aa3b3e3b7823 */ /* 0x000fc8000000083b */
[----:B------:R-:W-:Y:S01]  /*0e90*/  FFMA R62, R62, 1.925963033500011079e-08, R59 ;  /* 0x32a570603e3e7823 */ /* 0x000fe2000000003b */
[----:B------:R-:W-:Y:S02]  /*0ea0*/  IMAD.SHL.U32 R59, R40, 0x800000, RZ ;  /* 0x00800000283b7824 */ /* 0x000fe400078e00ff */
[----:B0-----:R-:W-:-:S03]  /*0eb0*/  FMUL R60, R60, R61 ;  /* 0x0000003d3c3c7220 */ /* 0x001fc60000400000 */
[----:B------:R-:W0:Y:S02]  /*0ec0*/  MUFU.EX2 R62, R62 ;  /* 0x0000003e003e7308 */ /* 0x000e240000000800 */
[----:B0-----:R-:W-:-:S05]  /*0ed0*/  FFMA R59, R59, R62, -R60 ;  /* 0x0000003e3b3b7223 */ /* 0x001fca000000083c */
[----:B------:R-:W-:-:S13]  /*0ee0*/  FSETP.GEU.AND P0, PT, |R59|, 1.00000001335143196e-10, PT ;  /* 0x2edbe6ff3b00780b */ /* 0x000fda0003f0e200 */
[----:B------:R-:W-:Y:S05]  /*0ef0*/  @!P0 BRA `(.L_x_29) ;  /* 0x0000002000088947 */ /* 0x000fea0003800000 */
[----:B------:R-:W-:Y:S01]  /*0f00*/  I2FP.F32.U32 R40, R63 ;  /* 0x0000003f00287245 */ /* 0x000fe20000201000 */
[----:B------:R-:W-:Y:S04]  /*0f10*/  BSSY.RECONVERGENT B4, `(.L_x_36) ;  /* 0x000001f000047945 */ /* 0x000fe80003800200 */
[C---:B------:R-:W-:Y:S01]  /*0f20*/  FMUL R56, R40.reuse, -R55 ;  /* 0x8000003728387220 */ /* 0x040fe20000400000 */
[----:B------:R-:W-:-:S03]  /*0f30*/  FMUL R40, R40, -R11 ;  /* 0x8000000b28287220 */ /* 0x000fc60000400000 */
[-C--:B------:R-:W-:Y:S01]  /*0f40*/  FFMA.SAT R11, R56, R37.reuse, 0.5 ;  /* 0x3f000000380b7423 */ /* 0x080fe20000002025 */
[----:B------:R-:W-:-:S03]  /*0f50*/  FFMA.SAT R37, R40, R37, 0.5 ;  /* 0x3f00000028257423 */ /* 0x000fc60000002025 */
[-C--:B------:R-:W-:Y:S01]  /*0f60*/  FFMA.RM R11, R11, R34.reuse, 12582913 ;  /* 0x4b4000010b0b7423 */ /* 0x080fe20000004022 */
[----:B------:R-:W-:-:S03]  /*0f70*/  FFMA.RM R34, R37, R34, 12582913 ;  /* 0x4b40000125227423 */ /* 0x000fc60000004022 */
[C---:B------:R-:W-:Y:S01]  /*0f80*/  FADD R37, R11.reuse, -12583039 ;  /* 0xcb40007f0b257421 */ /* 0x040fe20000000000 */
[----:B------:R-:W-:-:S03]  /*0f90*/  SHF.L.U32 R11, R11, 0x17, RZ ;  /* 0x000000170b0b7819 */ /* 0x000fc600000006ff */
[----:B------:R-:W-:-:S04]  /*0fa0*/  FFMA R37, R56, 1.4426950216293334961, -R37 ;  /* 0x3fb8aa3b38257823 */ /* 0x000fc80000000825 */
[----:B------:R-:W-:Y:S01]  /*0fb0*/  FFMA R56, R56, 1.925963033500011079e-08, R37 ;  /* 0x32a5706038387823 */ /* 0x000fe20000000025 */
[C---:B------:R-:W-:Y:S01]  /*0fc0*/  FADD R37, R34.reuse, -12583039 ;  /* 0xcb40007f22257421 */ /* 0x040fe20000000000 */
[----:B------:R-:W-:-:S03]  /*0fd0*/  SHF.L.U32 R34, R34, 0x17, RZ ;  /* 0x0000001722227819 */ /* 0x000fc600000006ff */
[C---:B------:R-:W-:Y:S01]  /*0fe0*/  FFMA R37, R40.reuse, 1.4426950216293334961, -R37 ;  /* 0x3fb8aa3b28257823 */ /* 0x040fe20000000825 */
[----:B------:R-:W0:Y:S03]  /*0ff0*/  MUFU.EX2 R56, R56 ;  /* 0x0000003800387308 */ /* 0x000e260000000800 */
[----:B------:R-:W-:-:S05]  /*1000*/  FFMA R37, R40, 1.925963033500011079e-08, R37 ;  /* 0x32a5706028257823 */ /* 0x000fca0000000025 */
[----:B------:R-:W-:Y:S08]  /*1010*/  MUFU.RCP R40, R59 ;  /* 0x0000003b00287308 */ /* 0x000ff00000001000 */
[----:B------:R-:W1:Y:S01]  /*1020*/  MUFU.EX2 R37, R37 ;  /* 0x0000002500257308 */ /* 0x000e620000000800 */
[----:B0-----:R-:W-:-:S04]  /*1030*/  FMUL R11, R11, R56 ;  /* 0x000000380b0b7220 */ /* 0x001fc80000400000 */
[----:B-1----:R-:W-:Y:S01]  /*1040*/  FFMA R34, R34, R37, -R11 ;  /* 0x0000002522227223 */ /* 0x002fe2000000080b */
[----:B------:R-:W-:-:S03]  /*1050*/  FFMA R11, -R59, R40, 1 ;  /* 0x3f8000003b0b7423 */ /* 0x000fc60000000128 */
[----:B------:R-:W0:Y:S01]  /*1060*/  FCHK P0, R34, R59 ;  /* 0x0000003b22007302 */ /* 0x000e220000000000 */
[----:B------:R-:W-:-:S04]  /*1070*/  FFMA R11, R40, R11, R40 ;  /* 0x0000000b280b7223 */ /* 0x000fc80000000028 */
[----:B------:R-:W-:-:S04]  /*1080*/  FFMA R40, R34, R11, RZ ;  /* 0x0000000b22287223 */ /* 0x000fc800000000ff */
[----:B------:R-:W-:-:S04]  /*1090*/  FFMA R55, -R59, R40, R34 ;  /* 0x000000283b377223 */ /* 0x000fc80000000122 */
[----:B------:R-:W-:Y:S01]  /*10a0*/  FFMA R11, R11, R55, R40 ;  /* 0x000000370b0b7223 */ /* 0x000fe20000000028 */
[----:B0-----:R-:W-:Y:S06]  /*10b0*/  @!P0 BRA `(.L_x_37) ;  /* 0x0000000000108947 */ /* 0x001fec0003800000 */
[----:B------:R-:W-:Y:S02]  /*10c0*/  MOV R37, R59 ;  /* 0x0000003b00257202 */ /* 0x000fe40000000f00 */
[----:B------:R-:W-:-:S07]  /*10d0*/  MOV R56, 0x10f0 ;  /* 0x000010f000387802 */ /* 0x000fce0000000f00 */
[----:B-----5:R-:W-:Y:S05]  /*10e0*/  CALL.REL.NOINC `($__internal_1_$__cuda_sm3x_div_rn_noftz_f32_slowpath) ;  /* 0x0000002800a87944 */ /* 0x020fea0003c00000 */
[----:B------:R-:W-:-:S07]  /*10f0*/  IMAD.MOV.U32 R11, RZ, RZ, R34 ;  /* 0x000000ffff0b7224 */ /* 0x000fce00078e0022 */
.L_x_37:
[----:B------:R-:W-:Y:S05]  /*1100*/  BSYNC.RECONVERGENT B4 ;  /* 0x0000000000047941 */ /* 0x000fea0003800200 */
.L_x_36:
[----:B------:R-:W-:-:S04]  /*1110*/  FMNMX R11, RZ, R11, !PT ;  /* 0x0000000bff0b7209 */ /* 0x000fc80007800000 */
[----:B------:R-:W-:-:S13]  /*1120*/  FSETP.GEU.AND P0, PT, R11, 9.9999999392252902908e-09, PT ;  /* 0x322bcc770b00780b */ /* 0x000fda0003f0e000 */
[----:B------:R-:W-:Y:S05]  /*1130*/  @!P0 BRA `(.L_x_29) ;  /* 0x0000001c00788947 */ /* 0x000fea0003800000 */
[----:B-----5:R-:W-:Y:S01]  /*1140*/  FSETP.GT.AND P0, PT, R58, 0.0099999997764825820923, PT ;  /* 0x3c23d70a3a00780b */ /* 0x020fe20003f04000 */
[----:B------:R-:W-:Y:S01]  /*1150*/  BSSY.RECONVERGENT B4, `(.L_x_38) ;  /* 0x0000012000047945 */ /* 0x000fe20003800200 */
[----:B------:R-:W-:-:S11]  /*1160*/  MOV R34, R9 ;  /* 0x0000000900227202 */ /* 0x000fd60000000f00 */
[----:B------:R-:W-:Y:S05]  /*1170*/  @!P0 BRA `(.L_x_39) ;  /* 0x00000000003c8947 */ /* 0x000fea0003800000 */
[----:B------:R-:W-:Y:S01]  /*1180*/  FADD R58, R58, 1 ;  /* 0x3f8000003a3a7421 */ /* 0x000fe20000000000 */
[----:B------:R-:W-:Y:S03]  /*1190*/  BSSY.RECONVERGENT B5, `(.L_x_39) ;  /* 0x000000d000057945 */ /* 0x000fe60003800200 */
[----:B------:R-:W0:Y:S08]  /*11a0*/  MUFU.RCP R34, R58 ;  /* 0x0000003a00227308 */ /* 0x000e300000001000 */
[----:B------:R-:W1:Y:S01]  /*11b0*/  FCHK P0, R9, R58 ;  /* 0x0000003a09007302 */ /* 0x000e620000000000 */
[----:B0-----:R-:W-:-:S04]  /*11c0*/  FFMA R37, -R58, R34, 1 ;  /* 0x3f8000003a257423 */ /* 0x001fc80000000122 */
[----:B------:R-:W-:-:S04]  /*11d0*/  FFMA R34, R34, R37, R34 ;  /* 0x0000002522227223 */ /* 0x000fc80000000022 */
[----:B------:R-:W-:-:S04]  /*11e0*/  FFMA R37, R9, R34, RZ ;  /* 0x0000002209257223 */ /* 0x000fc800000000ff */
[----:B------:R-:W-:-:S04]  /*11f0*/  FFMA R40, -R58, R37, R9 ;  /* 0x000000253a287223 */ /* 0x000fc80000000109 */
[----:B------:R-:W-:Y:S01]  /*1200*/  FFMA R34, R34, R40, R37 ;  /* 0x0000002822227223 */ /* 0x000fe20000000025 */
[----:B-1----:R-:W-:Y:S06]  /*1210*/  @!P0 BRA `(.L_x_40) ;  /* 0x0000000000108947 */ /* 0x002fec0003800000 */
[----:B------:R-:W-:Y:S02]  /*1220*/  MOV R37, R58 ;  /* 0x0000003a00257202 */ /* 0x000fe40000000f00 */
[----:B------:R-:W-:Y:S02]  /*1230*/  MOV R34, R9 ;  /* 0x0000000900227202 */ /* 0x000fe40000000f00 */
[----:B------:R-:W-:-:S07]  /*1240*/  MOV R56, 0x1260 ;  /* 0x0000126000387802 */ /* 0x000fce0000000f00 */
[----:B------:R-:W-:Y:S05]  /*1250*/  CALL.REL.NOINC `($__internal_1_$__cuda_sm3x_div_rn_noftz_f32_slowpath) ;  /* 0x00000028004c7944 */ /* 0x000fea0003c00000 */
.L_x_40:
[----:B------:R-:W-:Y:S05]  /*1260*/  BSYNC.RECONVERGENT B5 ;  /* 0x0000000000057941 */ /* 0x000fea0003800200 */
.L_x_39:
[----:B------:R-:W-:Y:S05]  /*1270*/  BSYNC.RECONVERGENT B4 ;  /* 0x0000000000047941 */ /* 0x000fea0003800200 */
.L_x_38:
[----:B------:R-:W-:Y:S01]  /*1280*/  FMNMX R34, R34, 100, PT ;  /* 0x42c8000022227809 */ /* 0x000fe20003800000 */
[----:B------:R-:W-:Y:S03]  /*1290*/  BSSY.RECONVERGENT B4, `(.L_x_41) ;  /* 0x0000010000047945 */ /* 0x000fe60003800200 */
[----:B------:R-:W-:-:S05]  /*12a0*/  FMNMX R34, R34, 0.10000000149011611938, !PT ;  /* 0x3dcccccd22227809 */ /* 0x000fca0007800000 */
[----:B------:R-:W-:-:S04]  /*12b0*/  FFMA R56, R28, R34, R11 ;  /* 0x000000221c387223 */ /* 0x000fc8000000000b */
[----:B------:R-:W0:Y:S01]  /*12c0*/  MUFU.RCP R34, R56 ;  /* 0x0000003800227308 */ /* 0x000e220000001000 */
[----:B------:R-:W-:-:S07]  /*12d0*/  FSETP.GT.AND P4, PT, R56, 1.00000001335143196e-10, PT ;  /* 0x2edbe6ff3800780b */ /* 0x000fce0003f84000 */
[----:B------:R-:W1:Y:S01]  /*12e0*/  FCHK P0, R11, R56 ;  /* 0x000000380b007302 */ /* 0x000e620000000000 */
[----:B0-----:R-:W-:-:S04]  /*12f0*/  FFMA R37, -R56, R34, 1 ;  /* 0x3f80000038257423 */ /* 0x001fc80000000122 */
[----:B------:R-:W-:-:S04]  /*1300*/  FFMA R34, R34, R37, R34 ;  /* 0x0000002522227223 */ /* 0x000fc80000000022 */
[----:B------:R-:W-:-:S04]  /*1310*/  FFMA R37, R11, R34, RZ ;  /* 0x000000220b257223 */ /* 0x000fc800000000ff */
[----:B------:R-:W-:-:S04]  /*1320*/  FFMA R40, -R56, R37, R11 ;  /* 0x0000002538287223 */ /* 0x000fc8000000010b */
[----:B------:R-:W-:Y:S01]  /*1330*/  FFMA R34, R34, R40, R37 ;  /* 0x0000002822227223 */ /* 0x000fe20000000025 */
[----:B-1----:R-:W-:Y:S06]  /*1340*/  @!P0 BRA `(.L_x_42) ;  /* 0x0000000000108947 */ /* 0x002fec0003800000 */
[----:B------:R-:W-:Y:S01]  /*1350*/  IMAD.MOV.U32 R37, RZ, RZ, R56 ;  /* 0x000000ffff257224 */ /* 0x000fe200078e0038 */
[----:B------:R-:W-:Y:S02]  /*1360*/  MOV R34, R11 ;  /* 0x0000000b00227202 */ /* 0x000fe40000000f00 */
[----:B------:R-:W-:-:S07]  /*1370*/  MOV R56, 0x1390 ;  /* 0x0000139000387802 */ /* 0x000fce0000000f00 */
[----:B------:R-:W-:Y:S05]  /*1380*/  CALL.REL.NOINC `($__internal_1_$__cuda_sm3x_div_rn_noftz_f32_slowpath) ;  /* 0x0000002800007944 */ /* 0x000fea0003c00000 */
.L_x_42:
[----:B------:R-:W-:Y:S05]  /*1390*/  BSYNC.RECONVERGENT B4 ;  /* 0x0000000000047941 */ /* 0x000fea0003800200 */
.L_x_41:
[----:B------:R-:W-:Y:S01]  /*13a0*/  FSETP.GT.AND P0, PT, R57, 0.0099999997764825820923, PT ;  /* 0x3c23d70a3900780b */ /* 0x000fe20003f04000 */
[----:B------:R-:W-:Y:S01]  /*13b0*/  BSSY.RECONVERGENT B4, `(.L_x_43) ;  /* 0x0000015000047945 */ /* 0x000fe20003800200 */
[----:B------:R-:W-:Y:S02]  /*13c0*/  FSEL R34, R34, RZ, P4 ;  /* 0x000000ff22227208 */ /* 0x000fe40002000000 */
[----:B------:R-:W-:-:S03]  /*13d0*/  MOV R37, R35 ;  /* 0x0000002300257202 */ /* 0x000fc60000000f00 */
[----:B------:R-:W-:-:S06]  /*13e0*/  FMUL R58, R27, R34 ;  /* 0x000000221b3a7220 */ /* 0x000fcc0000400000 */
        /* <DEDUP_REMOVED lines=11> */
[----:B------:R-:W-:Y:S01]  /*14a0*/  MOV R37, R56 ;  /* 0x0000003800257202 */ /* 0x000fe20000000f00 */
[----:B------:R-:W-:Y:S01]  /*14b0*/  IMAD.MOV.U32 R34, RZ, RZ, R35 ;  /* 0x000000ffff227224 */ /* 0x000fe200078e0023 */
[----:B------:R-:W-:-:S07]  /*14c0*/  MOV R56, 0x14e0 ;  /* 0x000014e000387802 */ /* 0x000fce0000000f00 */
[----:B------:R-:W-:Y:S05]  /*14d0*/  CALL.REL.NOINC `($__internal_1_$__cuda_sm3x_div_rn_noftz_f32_slowpath) ;  /* 0x0000002400ac7944 */ /* 0x000fea0003c00000 */
.L_x_46:
[----:B------:R-:W-:Y:S05]  /*14e0*/  BSYNC.RECONVERGENT B5 ;  /* 0x0000000000057941 */ /* 0x000fea0003800200 */
.L_x_45:
[----:B------:R-:W-:-:S07]  /*14f0*/  MOV R37, R34 ;  /* 0x0000002200257202 */ /* 0x000fce0000000f00 */
.L_x_44:
[----:B------:R-:W-:Y:S05]  /*1500*/  BSYNC.RECONVERGENT B4 ;  /* 0x0000000000047941 */ /* 0x000fea0003800200 */
.L_x_43:
        /* <DEDUP_REMOVED lines=17> */
.L_x_48:
[----:B------:R-:W-:Y:S05]  /*1620*/  BSYNC.RECONVERGENT B4 ;  /* 0x0000000000047941 */ /* 0x000fea0003800200 */
.L_x_47:
[----:B------:R-:W-:Y:S01]  /*1630*/  FSETP.GT.AND P0, PT, R51, 0.0099999997764825820923, PT ;  /* 0x3c23d70a3300780b */ /* 0x000fe20003f04000 */
[----:B------:R-:W-:Y:S01]  /*1640*/  FADD R58, -R58, 1 ;  /* 0x3f8000003a3a7421 */ /* 0x000fe20000000100 */
[----:B------:R-:W-:Y:S01]  /*1650*/  FSEL R37, R34, RZ, P4 ;  /* 0x000000ff22257208 */ /* 0x000fe20002000000 */
[----:B------:R-:W-:Y:S01]  /*1660*/  BSSY.RECONVERGENT B4, `(.L_x_49) ;  /* 0x0000014000047945 */ /* 0x000fe20003800200 */
[----:B------:R-:W-:-:S03]  /*1670*/  IMAD.MOV.U32 R34, RZ, RZ, R8 ;  /* 0x000000ffff227224 */ /* 0x000fc600078e0008 */
[----:B------:R-:W-:-:S04]  /*1680*/  FFMA R37, -R20, R37, 1 ;  /* 0x3f80000014257423 */ /* 0x000fc80000000125 */
[----:B------:R-:W-:Y:S02]  /*1690*/  FMUL R57, R37, R58 ;  /* 0x0000003a25397220 */ /* 0x000fe40000400000 */
        /* <DEDUP_REMOVED lines=15> */
.L_x_51:
[----:B------:R-:W-:Y:S05]  /*1790*/  BSYNC.RECONVERGENT B5 ;  /* 0x0000000000057941 */ /* 0x000fea0003800200 */
.L_x_50:
[----:B------:R-:W-:Y:S05]  /*17a0*/  BSYNC.RECONVERGENT B4 ;  /* 0x0000000000047941 */ /* 0x000fea0003800200 */
.L_x_49:
        /* <DEDUP_REMOVED lines=17> */
.L_x_53:
[----:B------:R-:W-:Y:S05]  /*18c0*/  BSYNC.RECONVERGENT B4 ;  /* 0x0000000000047941 */ /* 0x000fea0003800200 */
.L_x_52:
[----:B------:R-:W-:Y:S01]  /*18d0*/  FSETP.GT.AND P0, PT, R50, 0.0099999997764825820923, PT ;  /* 0x3c23d70a3200780b */ /* 0x000fe20003f04000 */
[----:B------:R-:W-:Y:S01]  /*18e0*/  BSSY.RECONVERGENT B4, `(.L_x_54) ;  /* 0x0000016000047945 */ /* 0x000fe20003800200 */
[----:B------:R-:W-:Y:S02]  /*18f0*/  FSEL R34, R34, RZ, P4 ;  /* 0x000000ff22227208 */ /* 0x000fe40002000000 */
[----:B------:R-:W-:-:S03]  /*1900*/  MOV R37, R7 ;  /* 0x0000000700257202 */ /* 0x000fc60000000f00 */
[----:B------:R-:W-:-:S04]  /*1910*/  FFMA R34, R34, -R21, 1 ;  /* 0x3f80000022227423 */ /* 0x000fc80000000815 */
        /* <DEDUP_REMOVED lines=16> */
.L_x_57:
[----:B------:R-:W-:Y:S05]  /*1a20*/  BSYNC.RECONVERGENT B5 ;  /* 0x0000000000057941 */ /* 0x000fea0003800200 */
.L_x_56:
[----:B------:R-:W-:-:S07]  /*1a30*/  IMAD.MOV.U32 R37, RZ, RZ, R34 ;  /* 0x000000ffff257224 */ /* 0x000fce00078e0022 */
.L_x_55:
[----:B------:R-:W-:Y:S05]  /*1a40*/  BSYNC.RECONVERGENT B4 ;  /* 0x0000000000047941 */ /* 0x000fea0003800200 */
.L_x_54:
        /* <DEDUP_REMOVED lines=17> */
.L_x_59:
[----:B------:R-:W-:Y:S05]  /*1b60*/  BSYNC.RECONVERGENT B4 ;  /* 0x0000000000047941 */ /* 0x000fea0003800200 */
.L_x_58:
[----:B------:R-:W-:Y:S01]  /*1b70*/  FSETP.GT.AND P0, PT, R49, 0.0099999997764825820923, PT ;  /* 0x3c23d70a3100780b */ /* 0x000fe20003f04000 */
[----:B------:R-:W-:Y:S01]  /*1b80*/  BSSY.RECONVERGENT B4, `(.L_x_60) ;  /* 0x0000016000047945 */ /* 0x000fe20003800200 */
[----:B------:R-:W-:-:S05]  /*1b90*/  FSEL R37, R34, RZ, P4 ;  /* 0x000000ff22257208 */ /* 0x000fca0002000000 */
[----:B------:R-:W-:Y:S01]  /*1ba0*/  FFMA R34, R37, -R22, 1 ;  /* 0x3f80000025227423 */ /* 0x000fe20000000816 */
[----:B------:R-:W-:-:S03]  /*1bb0*/  MOV R37, R6 ;  /* 0x0000000600257202 */ /* 0x000fc60000000f00 */
        /* <DEDUP_REMOVED lines=16> */
.L_x_63:
[----:B------:R-:W-:Y:S05]  /*1cc0*/  BSYNC.RECONVERGENT B5 ;  /* 0x0000000000057941 */ /* 0x000fea0003800200 */
.L_x_62:
[----:B------:R-:W-:-:S07]  /*1cd0*/  MOV R37, R34 ;  /* 0x0000002200257202 */ /* 0x000fce0000000f00 */
.L_x_61:
[----:B------:R-:W-:Y:S05]  /*1ce0*/  BSYNC.RECONVERGENT B4 ;  /* 0x0000000000047941 */ /* 0x000fea0003800200 */
.L_x_60:
        /* <DEDUP_REMOVED lines=17> */
.L_x_65:
[----:B------:R-:W-:Y:S05]  /*1e00*/  BSYNC.RECONVERGENT B4 ;  /* 0x0000000000047941 */ /* 0x000fea0003800200 */
.L_x_64:
        /* <DEDUP_REMOVED lines=21> */
.L_x_69:
[----:B------:R-:W-:Y:S05]  /*1f60*/  BSYNC.RECONVERGENT B5 ;  /* 0x0000000000057941 */ /* 0x000fea0003800200 */
.L_x_68:
[----:B------:R-:W-:-:S07]  /*1f70*/  IMAD.MOV.U32 R37, RZ, RZ, R34 ;  /* 0x000000ffff257224 */ /* 0x000fce00078e0022 */
.L_x_67:
[----:B------:R-:W-:Y:S05]  /*1f80*/  BSYNC.RECONVERGENT B4 ;  /* 0x0000000000047941 */ /* 0x000fea0003800200 */
.L_x_66:
        /* <DEDUP_REMOVED lines=17> */
.L_x_71:
[----:B------:R-:W-:Y:S05]  /*20a0*/  BSYNC.RECONVERGENT B4 ;  /* 0x0000000000047941 */ /* 0x000fea0003800200 */
.L_x_70:
[----:B------:R-:W-:Y:S01]  /*20b0*/  FSETP.GT.AND P0, PT, R47, 0.0099999997764825820923, PT ;  /* 0x3c23d70a2f00780b */ /* 0x000fe20003f04000 */
[----:B------:R-:W-:Y:S01]  /*20c0*/  BSSY.RECONVERGENT B4, `(.L_x_72) ;  /* 0x0000016000047945 */ /* 0x000fe20003800200 */
[----:B------:R-:W-:-:S05]  /*20d0*/  FSEL R37, R34, RZ, P4 ;  /* 0x000000ff22257208 */ /* 0x000fca0002000000 */
[----:B------:R-:W-:Y:S01]  /*20e0*/  FFMA R34, -R12, R37, 1 ;  /* 0x3f8000000c227423 */ /* 0x000fe20000000125 */
        /* <DEDUP_REMOVED lines=17> */
.L_x_75:
[----:B------:R-:W-:Y:S05]  /*2200*/  BSYNC.RECONVERGENT B5 ;  /* 0x0000000000057941 */ /* 0x000fea0003800200 */
.L_x_74:
[----:B------:R-:W-:-:S07]  /*2210*/  MOV R37, R34 ;  /* 0x0000002200257202 */ /* 0x000fce0000000f00 */
.L_x_73:
[----:B------:R-:W-:Y:S05]  /*2220*/  BSYNC.RECONVERGENT B4 ;  /* 0x0000000000047941 */ /* 0x000fea0003800200 */
.L_x_72:
        /* <DEDUP_REMOVED lines=17> */
.L_x_77:
[----:B------:R-:W-:Y:S05]  /*2340*/  BSYNC.RECONVERGENT B4 ;  /* 0x0000000000047941 */ /* 0x000fea0003800200 */
.L_x_76:
        /* <DEDUP_REMOVED lines=21> */
.L_x_81:
[----:B------:R-:W-:Y:S05]  /*24a0*/  BSYNC.RECONVERGENT B5 ;  /* 0x0000000000057941 */ /* 0x000fea0003800200 */
.L_x_80:
[----:B------:R-:W-:-:S07]  /*24b0*/  IMAD.MOV.U32 R37, RZ, RZ, R34 ;  /* 0x000000ffff257224 */ /* 0x000fce00078e0022 */
.L_x_79:
[----:B------:R-:W-:Y:S05]  /*24c0*/  BSYNC.RECONVERGENT B4 ;  /* 0x0000000000047941 */ /* 0x000fea0003800200 */
.L_x_78:
        /* <DEDUP_REMOVED lines=17> */
.L_x_83:
[----:B------:R-:W-:Y:S05]  /*25e0*/  BSYNC.RECONVERGENT B4 ;  /* 0x0000000000047941 */ /* 0x000fea0003800200 */
.L_x_82:
        /* <DEDUP_REMOVED lines=21> */
.L_x_87:
[----:B------:R-:W-:Y:S05]  /*2740*/  BSYNC.RECONVERGENT B5 ;  /* 0x0000000000057941 */ /* 0x000fea0003800200 */
.L_x_86:
[----:B------:R-:W-:-:S07]  /*2750*/  MOV R37, R34 ;  /* 0x0000002200257202 */ /* 0x000fce0000000f00 */
.L_x_85:
[----:B------:R-:W-:Y:S05]  /*2760*/  BSYNC.RECONVERGENT B4 ;  /* 0x0000000000047941 */ /* 0x000fea0003800200 */
.L_x_84:
        /* <DEDUP_REMOVED lines=17> */
.L_x_89:
[----:B------:R-:W-:Y:S05]  /*2880*/  BSYNC.RECONVERGENT B4 ;  /* 0x0000000000047941 */ /* 0x000fea0003800200 */
.L_x_88:
        /* <DEDUP_REMOVED lines=21> */
.L_x_93:
[----:B------:R-:W-:Y:S05]  /*29e0*/  BSYNC.RECONVERGENT B5 ;  /* 0x0000000000057941 */ /* 0x000fea0003800200 */
.L_x_92:
[----:B------:R-:W-:-:S07]  /*29f0*/  IMAD.MOV.U32 R37, RZ, RZ, R34 ;  /* 0x000000ffff257224 */ /* 0x000fce00078e0022 */
.L_x_91:
[----:B------:R-:W-:Y:S05]  /*2a00*/  BSYNC.RECONVERGENT B4 ;  /* 0x0000000000047941 */ /* 0x000fea0003800200 */
.L_x_90:
        /* <DEDUP_REMOVED lines=17> */
.L_x_95:
[----:B------:R-:W-:Y:S05]  /*2b20*/  BSYNC.RECONVERGENT B4 ;  /* 0x0000000000047941 */ /* 0x000fea0003800200 */
.L_x_94:
        /* <DEDUP_REMOVED lines=21> */
.L_x_99:
[----:B------:R-:W-:Y:S05]  /*2c80*/  BSYNC.RECONVERGENT B5 ;  /* 0x0000000000057941 */ /* 0x000fea0003800200 */
.L_x_98:
[----:B------:R-:W-:-:S07]  /*2c90*/  MOV R37, R34 ;  /* 0x0000002200257202 */ /* 0x000fce0000000f00 */
.L_x_97:
[----:B------:R-:W-:Y:S05]  /*2ca0*/  BSYNC.RECONVERGENT B4 ;  /* 0x0000000000047941 */ /* 0x000fea0003800200 */
.L_x_96:
        /* <DEDUP_REMOVED lines=17> */
.L_x_101:
[----:B------:R-:W-:Y:S05]  /*2dc0*/  BSYNC.RECONVERGENT B4 ;  /* 0x0000000000047941 */ /* 0x000fea0003800200 */
.L_x_100:
[----:B------:R-:W-:-:S05]  /*2dd0*/  FSEL R34, R34, RZ, P4 ;  /* 0x000000ff22227208 */ /* 0x000fca0002000000 */
[----:B------:R-:W-:-:S04]  /*2de0*/  FFMA R34, R34, -R33, 1 ;  /* 0x3f80000022227423 */ /* 0x000fc80000000821 */
[----:B------:R-:W-:-:S05]  /*2df0*/  FFMA R34, -R57, R34, 1 ;  /* 0x3f80000039227423 */ /* 0x000fca0000000122 */
[----:B------:R-:W-:-:S13]  /*2e00*/  FSETP.GEU.AND P0, PT, R34, 9.9999999392252902908e-09, PT ;  /* 0x322bcc772200780b */ /* 0x000fda0003f0e000 */
[----:B------:R-:W-:Y:S05]  /*2e10*/  @!P0 BRA `(.L_x_29) ;  /* 0x0000000000408947 */ /* 0x000fea0003800000 */
[----:B------:R-:W0:Y:S08]  /*2e20*/  F2F.F64.F32 R40, R52 ;  /* 0x0000003400287310 */ /* 0x000e300000201800 */
[----:B------:R-:W1:Y:S01]  /*2e30*/  F2F.F64.F32 R42, R34 ;  /* 0x00000022002a7310 */ /* 0x000e620000201800 */
[----:B0-----:R-:W-:-:S08]  /*2e40*/  DMUL R40, R66, R40 ;  /* 0x0000002842287228 */ /* 0x001fd00000000000 */
[----:B-1----:R-:W-:-:S08]  /*2e50*/  DMUL R46, R40, R42 ;  /* 0x0000002a282e7228 */ /* 0x002fd00000000000 */
[C-C-:B------:R-:W-:Y:S02]  /*2e60*/  DSETP.GE.AND P0, PT, |R64|.reuse, |R46|.reuse, PT ;  /* 0x4000002e4000722a */ /* 0x140fe40003f06200 */
[----:B------:R-:W-:-:S12]  /*2e70*/  DADD R40, R64, R46 ;  /* 0x0000000040287229 */ /* 0x000fd8000000002e */
[----:B------:R-:W-:Y:S01]  /*2e80*/  @P0 DADD R42, R64, -R40 ;  /* 0x00000000402a0229 */ /* 0x000fe20000000828 */
[----:B------:R-:W-:Y:S02]  /*2e90*/  @P0 MOV R64, R40 ;  /* 0x0000002800400202 */ /* 0x000fe40000000f00 */
[----:B------:R-:W-:-:S05]  /*2ea0*/  @P0 MOV R65, R41 ;  /* 0x0000002900410202 */ /* 0x000fca0000000f00 */
[C---:B------:R-:W-:Y:S02]  /*2eb0*/  @P0 DADD R42, R46.reuse, R42 ;  /* 0x000000002e2a0229 */ /* 0x040fe4000000002a */
[----:B------:R-:W-:-:S06]  /*2ec0*/  @!P0 DADD R46, R46, -R40 ;  /* 0x000000002e2e8229 */ /* 0x000fcc0000000828 */
[----:B------:R-:W-:Y:S02]  /*2ed0*/  @P0 DADD R44, R44, R42 ;  /* 0x000000002c2c0229 */ /* 0x000fe4000000002a */
[----:B------:R-:W-:Y:S01]  /*2ee0*/  @!P0 DADD R46, R64, R46 ;  /* 0x00000000402e8229 */ /* 0x000fe2000000002e */
[----:B------:R-:W-:Y:S01]  /*2ef0*/  @!P0 MOV R64, R40 ;  /* 0x0000002800408202 */ /* 0x000fe20000000f00 */
[----:B------:R-:W-:-:S06]  /*2f00*/  @!P0 IMAD.MOV.U32 R65, RZ, RZ, R41 ;  /* 0x000000ffff418224 */ /* 0x000fcc00078e0029 */
[----:B------:R-:W-:-:S11]  /*2f10*/  @!P0 DADD R44, R44, R46 ;  /* 0x000000002c2c8229 */ /* 0x000fd6000000002e */
.L_x_29:
[----:B0-----:R-:W-:Y:S05]  /*2f20*/  BSYNC.RECONVERGENT B0 ;  /* 0x0000000000007941 */ /* 0x001fea0003800200 */
.L_x_28:
[----:B------:R-:W-:Y:S01]  /*2f30*/  IMAD R11, R39, UR6, RZ ;  /* 0x00000006270b7c24 */ /* 0x000fe2000f8e02ff */
[----:B------:R-:W-:-:S04]  /*2f40*/  IADD3 R36, PT, PT, R36, 0x100, RZ ;  /* 0x0000010024247810 */ /* 0x000fc80007ffe0ff */
[----:B------:R-:W-:-:S13]  /*2f50*/  ISETP.GE.AND P0, PT, R36, R11, PT ;  /* 0x0000000b2400720c */ /* 0x000fda0003f06270 */
[----:B------:R-:W-:Y:S05]  /*2f60*/  @!P0 BRA `(.L_x_102) ;  /* 0xffffffd400988947 */ /* 0x000fea000383ffff */
.L_x_27:
[----:B0-----:R-:W-:Y:S05]  /*2f70*/  BSYNC.RECONVERGENT B1 ;  /* 0x0000000000017941 */ /* 0x001fea0003800200 */
.L_x_26:
[----:B------:R-:W0:Y:S01]  /*2f80*/  S2UR UR7, SR_CgaCtaId ;  /* 0x00000000000779c3 */ /* 0x000e220000008800 */
[----:B------:R-:W-:Y:S01]  /*2f90*/  UMOV UR6, 0x400 ;  /* 0x0000040000067882 */ /* 0x000fe20000000000 */
[C---:B------:R-:W-:Y:S01]  /*2fa0*/  ISETP.GT.U32.AND P6, PT, R38.reuse, 0x7f, PT ;  /* 0x0000007f2600780c */ /* 0x040fe20003fc4070 */
[----:B------:R-:W-:Y:S01]  /*2fb0*/  UIADD3 UR4, UPT, UPT, UR6, 0x88, URZ ;  /* 0x0000008806047890 */ /* 0x000fe2000fffe0ff */
[----:B------:R-:W-:Y:S01]  /*2fc0*/  BSSY.RECONVERGENT B0, `(.L_x_103) ;  /* 0x0000020000007945 */ /* 0x000fe20003800200 */
[----:B------:R-:W-:Y:S01]  /*2fd0*/  UIADD3 UR5, UPT, UPT, UR6, 0x888, URZ ;  /* 0x0000088806057890 */ /* 0x000fe2000fffe0ff */
[C---:B------:R-:W-:Y:S02]  /*2fe0*/  ISETP.GT.U32.AND P5, PT, R38.reuse, 0x3f, PT ;  /* 0x0000003f2600780c */ /* 0x040fe40003fa4070 */
[C---:B------:R-:W-:Y:S02]  /*2ff0*/  ISETP.GT.U32.AND P4, PT, R38.reuse, 0x1f, PT ;  /* 0x0000001f2600780c */ /* 0x040fe40003f84070 */
[----:B------:R-:W-:-:S02]  /*3000*/  ISETP.GT.U32.AND P3, PT, R38, 0xf, PT ;  /* 0x0000000f2600780c */ /* 0x000fc40003f64070 */
[C---:B------:R-:W-:Y:S02]  /*3010*/  ISETP.GT.U32.AND P2, PT, R38.reuse, 0x7, PT ;  /* 0x000000072600780c */ /* 0x040fe40003f44070 */
[C---:B------:R-:W-:Y:S02]  /*3020*/  ISETP.GT.U32.AND P1, PT, R38.reuse, 0x3, PT ;  /* 0x000000032600780c */ /* 0x040fe40003f24070 */
[----:B------:R-:W-:Y:S01]  /*3030*/  ISETP.GT.U32.AND P0, PT, R38, 0x1, PT ;  /* 0x000000012600780c */ /* 0x000fe20003f04070 */
[----:B0-----:R-:W-:Y:S02]  /*3040*/  ULEA UR4, UR7, UR4, 0x18 ;  /* 0x0000000407047291 */ /* 0x001fe4000f8ec0ff */
[----:B------:R-:W-:-:S04]  /*3050*/  ULEA UR5, UR7, UR5, 0x18 ;  /* 0x0000000507057291 */ /* 0x000fc8000f8ec0ff */
[C---:B------:R-:W-:Y:S02]  /*3060*/  LEA R3, R38.reuse, UR4, 0x3 ;  /* 0x0000000426037c11 */ /* 0x040fe4000f8e18ff */
[----:B------:R-:W-:-:S03]  /*3070*/  LEA R5, R38, UR5, 0x3 ;  /* 0x0000000526057c11 */ /* 0x000fc6000f8e18ff */
[----:B------:R0:W-:Y:S04]  /*3080*/  STS.64 [R3], R64 ;  /* 0x0000004003007388 */ /* 0x0001e80000000a00 */
[----:B------:R0:W-:Y:S01]  /*3090*/  STS.64 [R5], R44 ;  /* 0x0000002c05007388 */ /* 0x0001e20000000a00 */
[----:B------:R-:W-:Y:S06]  /*30a0*/  BAR.SYNC.DEFER_BLOCKING 0x0 ;  /* 0x0000000000007b1d */ /* 0x000fec0000010000 */
[----:B------:R-:W-:Y:S05]  /*30b0*/  @P6 BRA `(.L_x_104) ;  /* 0x0000000000406947 */ /* 0x000fea0003800000 */
[----:B------:R-:W-:Y:S04]  /*30c0*/  LDS.64 R6, [R3] ;  /* 0x0000000003067984 */ /* 0x000fe80000000a00 */
[----:B------:R-:W1:Y:S04]  /*30d0*/  LDS.64 R8, [R3+0x400] ;  /* 0x0004000003087984 */ /* 0x000e680000000a00 */
[----:B------:R-:W-:Y:S04]  /*30e0*/  LDS.64 R12, [R5] ;  /* 0x00000000050c7984 */ /* 0x000fe80000000a00 */
[----:B------:R-:W2:Y:S01]  /*30f0*/  LDS.64 R14, [R5+0x400] ;  /* 0x00040000050e7984 */ /* 0x000ea20000000a00 */
[----:B-1----:R-:W-:-:S02]  /*3100*/  DADD R10, R6, R8 ;  /* 0x00000000060a7229 */ /* 0x002fc40000000008 */
[----:B------:R-:W-:-:S05]  /*3110*/  DSETP.GE.AND P6, PT, |R6|, |R8|, PT ;  /* 0x400000080600722a */ /* 0x000fca0003fc6200 */
[----:B------:R1:W-:Y:S01]  /*3120*/  STS.64 [R3], R10 ;  /* 0x0000000a03007388 */ /* 0x0003e20000000a00 */
[--C-:B------:R-:W-:Y:S02]  /*3130*/  DADD R16, R6, -R10.reuse ;  /* 0x0000000006107229 */ /* 0x100fe4000000080a */
[----:B------:R-:W-:Y:S02]  /*3140*/  DADD R18, R8, -R10 ;  /* 0x0000000008127229 */ /* 0x000fe4000000080a */
[----:B--2---:R-:W-:-:S04]  /*3150*/  DADD R12, R12, R14 ;  /* 0x000000000c0c7229 */ /* 0x004fc8000000000e */
[----:B------:R-:W-:Y:S02]  /*3160*/  DADD R16, R8, R16 ;  /* 0x0000000008107229 */ /* 0x000fe40000000010 */
[----:B------:R-:W-:-:S10]  /*3170*/  DADD R18, R6, R18 ;  /* 0x0000000006127229 */ /* 0x000fd40000000012 */
[----:B------:R-:W-:Y:S02]  /*3180*/  FSEL R6, R18, R16, !P6 ;  /* 0x0000001012067208 */ /* 0x000fe40007000000 */
[----:B------:R-:W-:-:S06]  /*3190*/  FSEL R7, R19, R17, !P6 ;  /* 0x0000001113077208 */ /* 0x000fcc0007000000 */
[----:B------:R-:W-:-:S07]  /*31a0*/  DADD R12, R12, R6 ;  /* 0x000000000c0c7229 */ /* 0x000fce0000000006 */
[----:B------:R1:W-:Y:S04]  /*31b0*/  STS.64 [R5], R12 ;  /* 0x0000000c05007388 */ /* 0x0003e80000000a00 */
.L_x_104:
[----:B------:R-:W-:Y:S05]  /*31c0*/  BSYNC.RECONVERGENT B0 ;  /* 0x0000000000007941 */ /* 0x000fea0003800200 */
.L_x_103:
[----:B------:R-:W-:Y:S06]  /*31d0*/  BAR.SYNC.DEFER_BLOCKING 0x0 ;  /* 0x0000000000007b1d */ /* 0x000fec0000010000 */
[----:B------:R-:W-:Y:S01]  /*31e0*/  BSSY.RECONVERGENT B0, `(.L_x_105) ;  /* 0x0000013000007945 */ /* 0x000fe20003800200 */
[----:B------:R-:W-:-:S03]  /*31f0*/  ISETP.NE.AND P6, PT, R38, RZ, PT ;  /* 0x000000ff2600720c */ /* 0x000fc60003fc5270 */
[----:B------:R-:W-:Y:S10]  /*3200*/  @P5 BRA `(.L_x_106) ;  /* 0x0000000000405947 */ /* 0x000ff40003800000 */
[----:B------:R-:W-:Y:S04]  /*3210*/  LDS.64 R6, [R3] ;  /* 0x0000000003067984 */ /* 0x000fe80000000a00 */
[----:B------:R-:W2:Y:S04]  /*3220*/  LDS.64 R8, [R3+0x200] ;  /* 0x0002000003087984 */ /* 0x000ea80000000a00 */
[----:B-1----:R-:W-:Y:S04]  /*3230*/  LDS.64 R12, [R5] ;  /* 0x00000000050c7984 */ /* 0x002fe80000000a00 */
[----:B------:R-:W1:Y:S01]  /*3240*/  LDS.64 R14, [R5+0x200] ;  /* 0x00020000050e7984 */ /* 0x000e620000000a00 */
[----:B--2---:R-:W-:-:S02]  /*3250*/  DADD R10, R6, R8 ;  /* 0x00000000060a7229 */ /* 0x004fc40000000008 */
[----:B------:R-:W-:-:S05]  /*3260*/  DSETP.GE.AND P5, PT, |R6|, |R8|, PT ;  /* 0x400000080600722a */ /* 0x000fca0003fa6200 */
[----:B------:R2:W-:Y:S01]  /*3270*/  STS.64 [R3], R10 ;  /* 0x0000000a03007388 */ /* 0x0005e20000000a00 */
[--C-:B------:R-:W-:Y:S02]  /*3280*/  DADD R16, R6, -R10.reuse ;  /* 0x0000000006107229 */ /* 0x100fe4000000080a */
[----:B------:R-:W-:Y:S02]  /*3290*/  DADD R18, R8, -R10 ;  /* 0x0000000008127229 */ /* 0x000fe4000000080a */
[----:B-1----:R-:W-:-:S04]  /*32a0*/  DADD R12, R12, R14 ;  /* 0x000000000c0c7229 */ /* 0x002fc8000000000e */
[----:B------:R-:W-:Y:S02]  /*32b0*/  DADD R16, R8, R16 ;  /* 0x0000000008107229 */ /* 0x000fe40000000010 */
[----:B------:R-:W-:-:S10]  /*32c0*/  DADD R18, R6, R18 ;  /* 0x0000000006127229 */ /* 0x000fd40000000012 */
[----:B------:R-:W-:Y:S02]  /*32d0*/  FSEL R6, R18, R16, !P5 ;  /* 0x0000001012067208 */ /* 0x000fe40006800000 */
[----:B------:R-:W-:-:S06]  /*32e0*/  FSEL R7, R19, R17, !P5 ;  /* 0x0000001113077208 */ /* 0x000fcc0006800000 */
[----:B------:R-:W-:-:S07]  /*32f0*/  DADD R12, R12, R6 ;  /* 0x000000000c0c7229 */ /* 0x000fce0000000006 */
[----:B------:R2:W-:Y:S04]  /*3300*/  STS.64 [R5], R12 ;  /* 0x0000000c05007388 */ /* 0x0005e80000000a00 */
.L_x_106:
[----:B------:R-:W-:Y:S05]  /*3310*/  BSYNC.RECONVERGENT B0 ;  /* 0x0000000000007941 */ /* 0x000fea0003800200 */
.L_x_105:
[----:B------:R-:W-:Y:S06]  /*3320*/  BAR.SYNC.DEFER_BLOCKING 0x0 ;  /* 0x0000000000007b1d */ /* 0x000fec0000010000 */
[----:B------:R-:W-:Y:S04]  /*3330*/  BSSY.RECONVERGENT B0, `(.L_x_107) ;  /* 0x0000012000007945 */ /* 0x000fe80003800200 */
[----:B------:R-:W-:Y:S05]  /*3340*/  @P4 BRA `(.L_x_108) ;  /* 0x0000000000404947 */ /* 0x000fea0003800000 */
[----:B------:R-:W-:Y:S04]  /*3350*/  LDS.64 R6, [R3] ;  /* 0x0000000003067984 */ /* 0x000fe80000000a00 */
[----:B------:R-:W3:Y:S04]  /*3360*/  LDS.64 R8, [R3+0x100] ;  /* 0x0001000003087984 */ /* 0x000ee80000000a00 */
[----:B-12---:R-:W-:Y:S04]  /*3370*/  LDS.64 R12, [R5] ;  /* 0x00000000050c7984 */ /* 0x006fe80000000a00 */
[----:B------:R-:W1:Y:S01]  /*3380*/  LDS.64 R14, [R5+0x100] ;  /* 0x00010000050e7984 */ /* 0x000e620000000a00 */
[----:B---3--:R-:W-:-:S02]  /*3390*/  DADD R10, R6, R8 ;  /* 0x00000000060a7229 */ /* 0x008fc40000000008 */
        /* <DEDUP_REMOVED lines=11> */
.L_x_108:
[----:B------:R-:W-:Y:S05]  /*3450*/  BSYNC.RECONVERGENT B0 ;  /* 0x0000000000007941 */ /* 0x000fea0003800200 */
.L_x_107:
[----:B------:R-:W-:Y:S06]  /*3460*/  BAR.SYNC.DEFER_BLOCKING 0x0 ;  /* 0x0000000000007b1d */ /* 0x000fec0000010000 */
[----:B------:R-:W-:Y:S04]  /*3470*/  BSSY.RECONVERGENT B0, `(.L_x_109) ;  /* 0x0000012000007945 */ /* 0x000fe80003800200 */
[----:B------:R-:W-:Y:S05]  /*3480*/  @P3 BRA `(.L_x_110) ;  /* 0x0000000000403947 */ /* 0x000fea0003800000 */
[----:B------:R-:W-:Y:S04]  /*3490*/  LDS.64 R6, [R3] ;  /* 0x0000000003067984 */ /* 0x000fe80000000a00 */
[----:B------:R-:W4:Y:S04]  /*34a0*/  LDS.64 R8, [R3+0x80] ;  /* 0x0000800003087984 */ /* 0x000f280000000a00 */
[----:B-123--:R-:W-:Y:S04]  /*34b0*/  LDS.64 R12, [R5] ;  /* 0x00000000050c7984 */ /* 0x00efe80000000a00 */
[----:B------:R-:W1:Y:S01]  /*34c0*/  LDS.64 R14, [R5+0x80] ;  /* 0x00008000050e7984 */ /* 0x000e620000000a00 */
[----:B----4-:R-:W-:-:S02]  /*34d0*/  DADD R10, R6, R8 ;  /* 0x00000000060a7229 */ /* 0x010fc40000000008 */
        /* <DEDUP_REMOVED lines=11> */
.L_x_110:
[----:B------:R-:W-:Y:S05]  /*3590*/  BSYNC.RECONVERGENT B0 ;  /* 0x0000000000007941 */ /* 0x000fea0003800200 */
.L_x_109:
[----:B------:R-:W-:Y:S06]  /*35a0*/  BAR.SYNC.DEFER_BLOCKING 0x0 ;  /* 0x0000000000007b1d */ /* 0x000fec0000010000 */
[----:B------:R-:W-:Y:S04]  /*35b0*/  BSSY.RECONVERGENT B0, `(.L_x_111) ;  /* 0x0000012000007945 */ /* 0x000fe80003800200 */
[----:B------:R-:W-:Y:S05]  /*35c0*/  @P2 BRA `(.L_x_112) ;  /* 0x0000000000402947 */ /* 0x000fea0003800000 */
[----:B------:R-:W-:Y:S04]  /*35d0*/  LDS.64 R6, [R3] ;  /* 0x0000000003067984 */ /* 0x000fe80000000a00 */
[----:B------:R-:W0:Y:S04]  /*35e0*/  LDS.64 R8, [R3+0x40] ;  /* 0x0000400003087984 */ /* 0x000e280000000a00 */
[----:B-1234-:R-:W-:Y:S04]  /*35f0*/  LDS.64 R12, [R5] ;  /* 0x00000000050c7984 */ /* 0x01efe80000000a00 */
[----:B------:R-:W1:Y:S01]  /*3600*/  LDS.64 R14, [R5+0x40] ;  /* 0x00004000050e7984 */ /* 0x000e620000000a00 */
[----:B0-----:R-:W-:-:S02]  /*3610*/  DADD R10, R6, R8 ;  /* 0x00000000060a7229 */ /* 0x001fc40000000008 */
        /* <DEDUP_REMOVED lines=11> */
.L_x_112:
[----:B------:R-:W-:Y:S05]  /*36d0*/  BSYNC.RECONVERGENT B0 ;  /* 0x0000000000007941 */ /* 0x000fea0003800200 */
.L_x_111:
[----:B------:R-:W-:Y:S06]  /*36e0*/  BAR.SYNC.DEFER_BLOCKING 0x0 ;  /* 0x0000000000007b1d */ /* 0x000fec0000010000 */
[----:B------:R-:W-:Y:S04]  /*36f0*/  BSSY.RECONVERGENT B0, `(.L_x_113) ;  /* 0x0000012000007945 */ /* 0x000fe80003800200 */
[----:B------:R-:W-:Y:S05]  /*3700*/  @P1 BRA `(.L_x_114) ;  /* 0x0000000000401947 */ /* 0x000fea0003800000 */
[----:B------:R-:W-:Y:S04]  /*3710*/  LDS.64 R6, [R3] ;  /* 0x0000000003067984 */ /* 0x000fe80000000a00 */
[----:B------:R-:W0:Y:S04]  /*3720*/  LDS.64 R8, [R3+0x20] ;  /* 0x0000200003087984 */ /* 0x000e280000000a00 */
[----:B01234-:R-:W-:Y:S04]  /*3730*/  LDS.64 R12, [R5] ;  /* 0x00000000050c7984 */ /* 0x01ffe80000000a00 */
[----:B------:R-:W0:Y:S01]  /*3740*/  LDS.64 R14, [R5+0x20] ;  /* 0x00002000050e7984 */ /* 0x000e220000000a00 */
[----:B------:R-:W-:-:S02]  /*3750*/  DADD R10, R6, R8 ;  /* 0x00000000060a7229 */ /* 0x000fc40000000008 */
[----:B------:R-:W-:-:S05]  /*3760*/  DSETP.GE.AND P1, PT, |R6|, |R8|, PT ;  /* 0x400000080600722a */ /* 0x000fca0003f26200 */
[----:B------:R1:W-:Y:S01]  /*3770*/  STS.64 [R3], R10 ;  /* 0x0000000a03007388 */ /* 0x0003e20000000a00 */
[--C-:B------:R-:W-:Y:S02]  /*3780*/  DADD R16, R6, -R10.reuse ;  /* 0x0000000006107229 */ /* 0x100fe4000000080a */
[----:B------:R-:W-:Y:S02]  /*3790*/  DADD R18, R8, -R10 ;  /* 0x0000000008127229 */ /* 0x000fe4000000080a */
[----:B0-----:R-:W-:-:S04]  /*37a0*/  DADD R12, R12, R14 ;  /* 0x000000000c0c7229 */ /* 0x001fc8000000000e */
[----:B------:R-:W-:Y:S02]  /*37b0*/  DADD R16, R8, R16 ;  /* 0x0000000008107229 */ /* 0x000fe40000000010 */
[----:B------:R-:W-:-:S10]  /*37c0*/  DADD R18, R6, R18 ;  /* 0x0000000006127229 */ /* 0x000fd40000000012 */
[----:B------:R-:W-:Y:S02]  /*37d0*/  FSEL R6, R18, R16, !P1 ;  /* 0x0000001012067208 */ /* 0x000fe40004800000 */
[----:B------:R-:W-:-:S06]  /*37e0*/  FSEL R7, R19, R17, !P1 ;  /* 0x0000001113077208 */ /* 0x000fcc0004800000 */
[----:B------:R-:W-:-:S07]  /*37f0*/  DADD R12, R12, R6 ;  /* 0x000000000c0c7229 */ /* 0x000fce0000000006 */
[----:B------:R1:W-:Y:S04]  /*3800*/  STS.64 [R5], R12 ;  /* 0x0000000c05007388 */ /* 0x0003e80000000a00 */
.L_x_114:
[----:B------:R-:W-:Y:S05]  /*3810*/  BSYNC.RECONVERGENT B0 ;  /* 0x0000000000007941 */ /* 0x000fea0003800200 */
.L_x_113:
        /* <DEDUP_REMOVED lines=19> */
.L_x_116:
[----:B------:R-:W-:Y:S05]  /*3950*/  BSYNC.RECONVERGENT B0 ;  /* 0x0000000000007941 */ /* 0x000fea0003800200 */
.L_x_115:
[----:B------:R-:W-:Y:S06]  /*3960*/  BAR.SYNC.DEFER_BLOCKING 0x0 ;  /* 0x0000000000007b1d */ /* 0x000fec0000010000 */
[----:B------:R-:W-:Y:S04]  /*3970*/  BSSY.RECONVERGENT B0, `(.L_x_117) ;  /* 0x0000013000007945 */ /* 0x000fe80003800200 */
[----:B------:R-:W-:Y:S05]  /*3980*/  @P6 BRA `(.L_x_118) ;  /* 0x0000000000446947 */ /* 0x000fea0003800000 */
[----:B------:R-:W-:Y:S01]  /*3990*/  ULEA UR4, UR7, UR6, 0x18 ;  /* 0x0000000607047291 */ /* 0x000fe2000f8ec0ff */
[----:B------:R-:W-:Y:S04]  /*39a0*/  LDS.64 R6, [R3] ;  /* 0x0000000003067984 */ /* 0x000fe80000000a00 */
[----:B01234-:R-:W-:Y:S04]  /*39b0*/  LDS.64 R12, [R5] ;  /* 0x00000000050c7984 */ /* 0x01ffe80000000a00 */
[----:B------:R-:W0:Y:S04]  /*39c0*/  LDS.64 R8, [UR4+0x90] ;  /* 0x00009004ff087984 */ /* 0x000e280008000a00 */
[----:B------:R-:W1:Y:S01]  /*39d0*/  LDS.64 R14, [UR4+0x890] ;  /* 0x00089004ff0e7984 */ /* 0x000e620008000a00 */
[----:B0-----:R-:W-:-:S02]  /*39e0*/  DADD R10, R6, R8 ;  /* 0x00000000060a7229 */ /* 0x001fc40000000008 */
[----:B------:R-:W-:Y:S02]  /*39f0*/  DSETP.GE.AND P0, PT, |R6|, |R8|, PT ;  /* 0x400000080600722a */ /* 0x000fe40003f06200 */
[----:B-1----:R-:W-:-:S03]  /*3a00*/  DADD R12, R12, R14 ;  /* 0x000000000c0c7229 */ /* 0x002fc6000000000e */
[----:B------:R0:W-:Y:S01]  /*3a10*/  STS.64 [R3], R10 ;  /* 0x0000000a03007388 */ /* 0x0001e20000000a00 */
[--C-:B------:R-:W-:Y:S02]  /*3a20*/  DADD R16, R6, -R10.reuse ;  /* 0x0000000006107229 */ /* 0x100fe4000000080a */
[----:B------:R-:W-:-:S06]  /*3a30*/  DADD R18, R8, -R10 ;  /* 0x0000000008127229 */ /* 0x000fcc000000080a */
[----:B------:R-:W-:Y:S02]  /*3a40*/  DADD R16, R8, R16 ;  /* 0x0000000008107229 */ /* 0x000fe40000000010 */
[----:B------:R-:W-:-:S10]  /*3a50*/  DADD R18, R6, R18 ;  /* 0x0000000006127229 */ /* 0x000fd40000000012 */
[----:B------:R-:W-:Y:S02]  /*3a60*/  FSEL R6, R18, R16, !P0 ;  /* 0x0000001012067208 */ /* 0x000fe40004000000 */
[----:B------:R-:W-:-:S06]  /*3a70*/  FSEL R7, R19, R17, !P0 ;  /* 0x0000001113077208 */ /* 0x000fcc0004000000 */
[----:B------:R-:W-:-:S07]  /*3a80*/  DADD R12, R12, R6 ;  /* 0x000000000c0c7229 */ /* 0x000fce0000000006 */
[----:B------:R0:W-:Y:S04]  /*3a90*/  STS.64 [R5], R12 ;  /* 0x0000000c05007388 */ /* 0x0001e80000000a00 */
.L_x_118:
[----:B------:R-:W-:Y:S05]  /*3aa0*/  BSYNC.RECONVERGENT B0 ;  /* 0x0000000000007941 */ /* 0x000fea0003800200 */
.L_x_117:
[----:B------:R-:W-:Y:S06]  /*3ab0*/  BAR.SYNC.DEFER_BLOCKING 0x0 ;  /* 0x0000000000007b1d */ /* 0x000fec0000010000 */
[----:B------:R-:W-:Y:S05]  /*3ac0*/  @P6 EXIT ;  /* 0x000000000000694d */ /* 0x000fea0003800000 */
[----:B------:R-:W-:Y:S01]  /*3ad0*/  ULEA UR4, UR7, UR6, 0x18 ;  /* 0x0000000607047291 */ /* 0x000fe2000f8ec0ff */
[----:B------:R-:W0:Y:S01]  /*3ae0*/  S2R R9, SR_CTAID.Y ;  /* 0x0000000000097919 */ /* 0x000e220000002600 */
[----:B------:R-:W0:Y:S07]  /*3af0*/  LDC R0, c[0x0][0x3b4] ;  /* 0x0000ed00ff007b82 */ /* 0x000e2e0000000800 */
[----:B01234-:R-:W-:Y:S01]  /*3b00*/  LDS.64 R2, [UR4+0x88] ;  /* 0x00008804ff027984 */ /* 0x01ffe20008000a00 */
[----:B------:R-:W0:Y:S03]  /*3b10*/  LDC.64 R6, c[0x0][0x3a8] ;  /* 0x0000ea00ff067b82 */ /* 0x000e260000000a00 */
[----:B------:R-:W1:Y:S05]  /*3b20*/  LDS.64 R4, [UR4+0x888] ;  /* 0x00088804ff047984 */ /* 0x000e6a0008000a00 */
[----:B------:R-:W2:Y:S02]  /*3b30*/  S2UR UR4, SR_CTAID.X ;  /* 0x00000000000479c3 */ /* 0x000ea40000002500 */
[----:B--2---:R-:W-:Y:S01]  /*3b40*/  IMAD R9, R0, UR4, R9 ;  /* 0x0000000400097c24 */ /* 0x004fe2000f8e0209 */
[----:B-1----:R-:W-:-:S03]  /*3b50*/  DADD R2, R2, R4 ;  /* 0x0000000002027229 */ /* 0x002fc60000000004 */
[----:B0-----:R-:W-:-:S05]  /*3b60*/  IMAD.WIDE.U32 R4, R9, 0x8, R6 ;  /* 0x0000000809047825 */ /* 0x001fca00078e0006 */
[----:B------:R-:W-:Y:S01]  /*3b70*/  STG.E.64 desc[UR8][R4.64], R2 ;  /* 0x0000000204007986 */ /* 0x000fe2000c101b08 */
[----:B------:R-:W-:Y:S05]  /*3b80*/  EXIT ;  /* 0x000000000000794d */ /* 0x000fea0003800000 */
        .weak           $__internal_1_$__cuda_sm3x_div_rn_noftz_f32_slowpath
        .type           $__internal_1_$__cuda_sm3x_div_rn_noftz_f32_slowpath,@function
        .size           $__internal_1_$__cuda_sm3x_div_rn_noftz_f32_slowpath,(.L_x_231 - $__internal_1_$__cuda_sm3x_div_rn_noftz_f32_slowpath)
$__internal_1_$__cuda_sm3x_div_rn_noftz_f32_slowpath:
[----:B------:R-:W-:Y:S01]  /*3b90*/  SHF.R.U32.HI R55, RZ, 0x17, R37 ;  /* 0x00000017ff377819 */ /* 0x000fe20000011625 */
[----:B------:R-:W-:Y:S01]  /*3ba0*/  BSSY.RECONVERGENT B2, `(.L_x_119) ;  /* 0x0000063000027945 */ /* 0x000fe20003800200 */
[----:B------:R-:W-:Y:S02]  /*3bb0*/  SHF.R.U32.HI R59, RZ, 0x17, R34 ;  /* 0x00000017ff3b7819 */ /* 0x000fe40000011622 */
[----:B------:R-:W-:Y:S02]  /*3bc0*/  LOP3.LUT R55, R55, 0xff, RZ, 0xc0, !PT ;  /* 0x000000ff37377812 */ /* 0x000fe400078ec0ff */
[----:B------:R-:W-:Y:S02]  /*3bd0*/  LOP3.LUT R59, R59, 0xff, RZ, 0xc0, !PT ;  /* 0x000000ff3b3b7812 */ /* 0x000fe400078ec0ff */
[----:B------:R-:W-:Y:S02]  /*3be0*/  IADD3 R60, PT, PT, R55, -0x1, RZ ;  /* 0xffffffff373c7810 */ /* 0x000fe40007ffe0ff */
[----:B------:R-:W-:-:S02]  /*3bf0*/  IADD3 R61, PT, PT, R59, -0x1, RZ ;  /* 0xffffffff3b3d7810 */ /* 0x000fc40007ffe0ff */
[----:B------:R-:W-:-:S04]  /*3c00*/  ISETP.GT.U32.AND P0, PT, R60, 0xfd, PT ;  /* 0x000000fd3c00780c */ /* 0x000fc80003f04070 */
[----:B------:R-:W-:-:S13]  /*3c10*/  ISETP.GT.U32.OR P0, PT, R61, 0xfd, P0 ;  /* 0x000000fd3d00780c */ /* 0x000fda0000704470 */
[----:B------:R-:W-:Y:S01]  /*3c20*/  @!P0 IMAD.MOV.U32 R40, RZ, RZ, RZ ;  /* 0x000000ffff288224 */ /* 0x000fe200078e00ff */
[----:B------:R-:W-:Y:S06]  /*3c30*/  @!P0 BRA `(.L_x_120) ;  /* 0x00000000005c8947 */ /* 0x000fec0003800000 */
[----:B------:R-:W-:Y:S02]  /*3c40*/  FSETP.GTU.FTZ.AND P0, PT, |R34|, +INF , PT ;  /* 0x7f8000002200780b */ /* 0x000fe40003f1c200 */
[----:B------:R-:W-:-:S04]  /*3c50*/  FSETP.GTU.FTZ.AND P1, PT, |R37|, +INF , PT ;  /* 0x7f8000002500780b */ /* 0x000fc80003f3c200 */
[----:B------:R-:W-:-:S13]  /*3c60*/  PLOP3.LUT P0, PT, P0, P1, PT, 0xf8, 0x8f ;  /* 0x00000000008f781c */ /* 0x000fda0000703f70 */
[----:B------:R-:W-:Y:S05]  /*3c70*/  @P0 BRA `(.L_x_121) ;  /* 0x0000000400500947 */ /* 0x000fea0003800000 */
[----:B------:R-:W-:-:S13]  /*3c80*/  LOP3.LUT P0, RZ, R37, 0x7fffffff, R34, 0xc8, !PT ;  /* 0x7fffffff25ff7812 */ /* 0x000fda000780c822 */
[----:B------:R-:W-:Y:S05]  /*3c90*/  @!P0 BRA `(.L_x_122) ;  /* 0x0000000400408947 */ /* 0x000fea0003800000 */
[C---:B------:R-:W-:Y:S02]  /*3ca0*/  FSETP.NEU.FTZ.AND P2, PT, |R34|.reuse, +INF , PT ;  /* 0x7f8000002200780b */ /* 0x040fe40003f5d200 */
[----:B------:R-:W-:Y:S02]  /*3cb0*/  FSETP.NEU.FTZ.AND P0, PT, |R37|, +INF , PT ;  /* 0x7f8000002500780b */ /* 0x000fe40003f1d200 */
[----:B------:R-:W-:-:S11]  /*3cc0*/  FSETP.NEU.FTZ.AND P1, PT, |R34|, +INF , PT ;  /* 0x7f8000002200780b */ /* 0x000fd60003f3d200 */
[----:B------:R-:W-:Y:S05]  /*3cd0*/  @!P0 BRA !P2, `(.L_x_122) ;  /* 0x0000000400308947 */ /* 0x000fea0005000000 */
[----:B------:R-:W-:-:S04]  /*3ce0*/  LOP3.LUT P2, RZ, R34, 0x7fffffff, RZ, 0xc0, !PT ;  /* 0x7fffffff22ff7812 */ /* 0x000fc8000784c0ff */
[----:B------:R-:W-:-:S13]  /*3cf0*/  PLOP3.LUT P2, PT, P0, P2, PT, 0x2f, 0xf2 ;  /* 0x0000000000f2781c */ /* 0x000fda0000744577 */
[----:B------:R-:W-:Y:S05]  /*3d00*/  @P2 BRA `(.L_x_123) ;  /* 0x00000004001c2947 */ /* 0x000fea0003800000 */
[----:B------:R-:W-:-:S04]  /*3d10*/  LOP3.LUT P0, RZ, R37, 0x7fffffff, RZ, 0xc0, !PT ;  /* 0x7fffffff25ff7812 */ /* 0x000fc8000780c0ff */
[----:B------:R-:W-:-:S13]  /*3d20*/  PLOP3.LUT P0, PT, P1, P0, PT, 0x2f, 0xf2 ;  /* 0x0000000000f2781c */ /* 0x000fda0000f00577 */
[----:B------:R-:W-:Y:S05]  /*3d30*/  @P0 BRA `(.L_x_124) ;  /* 0x0000000400040947 */ /* 0x000fea0003800000 */
[----:B------:R-:W-:Y:S02]  /*3d40*/  ISETP.GE.AND P0, PT, R61, RZ, PT ;  /* 0x000000ff3d00720c */ /* 0x000fe40003f06270 */
[----:B------:R-:W-:-:S11]  /*3d50*/  ISETP.GE.AND P1, PT, R60, RZ, PT ;  /* 0x000000ff3c00720c */ /* 0x000fd60003f26270 */
[----:B------:R-:W-:Y:S01]  /*3d60*/  @P0 MOV R40, RZ ;  /* 0x000000ff00280202 */ /* 0x000fe20000000f00 */
[----:B------:R-:W-:Y:S01]  /*3d70*/  @!P0 FFMA R34, R34, 1.84467440737095516160e+19, RZ ;  /* 0x5f80000022228823 */ /* 0x000fe200000000ff */
[----:B------:R-:W-:Y:S01]  /*3d80*/  @!P0 MOV R40, 0xffffffc0 ;  /* 0xffffffc000288802 */ /* 0x000fe20000000f00 */
[----:B------:R-:W-:-:S03]  /*3d90*/  @!P1 FFMA R37, R37, 1.84467440737095516160e+19, RZ ;  /* 0x5f80000025259823 */ /* 0x000fc600000000ff */
[----:B------:R-:W-:-:S07]  /*3da0*/  @!P1 IADD3 R40, PT, PT, R40, 0x40, RZ ;  /* 0x0000004028289810 */ /* 0x000fce0007ffe0ff */
.L_x_120:
[----:B------:R-:W-:Y:S01]  /*3db0*/  LEA R60, R55, 0xc0800000, 0x17 ;  /* 0xc0800000373c7811 */ /* 0x000fe200078eb8ff */
[----:B------:R-:W-:Y:S01]  /*3dc0*/  BSSY.RECONVERGENT B3, `(.L_x_125) ;  /* 0x0000036000037945 */ /* 0x000fe20003800200 */
[----:B------:R-:W-:-:S03]  /*3dd0*/  IADD3 R59, PT, PT, R59, -0x7f, RZ ;  /* 0xffffff813b3b7810 */ /* 0x000fc60007ffe0ff */
[----:B------:R-:W-:Y:S01]  /*3de0*/  IMAD.IADD R61, R37, 0x1, -R60 ;  /* 0x00000001253d7824 */ /* 0x000fe200078e0a3c */
[C---:B------:R-:W-:Y:S01]  /*3df0*/  IADD3 R55, PT, PT, R59.reuse, 0x7f, -R55 ;  /* 0x0000007f3b377810 */ /* 0x040fe20007ffe837 */
[----:B------:R-:W-:Y:S02]  /*3e00*/  IMAD R60, R59, -0x800000, R34 ;  /* 0xff8000003b3c7824 */ /* 0x000fe400078e0222 */
[----:B------:R-:W0:Y:S01]  /*3e10*/  MUFU.RCP R68, R61 ;  /* 0x0000003d00447308 */ /* 0x000e220000001000 */
[----:B------:R-:W-:Y:S01]  /*3e20*/  FADD.FTZ R37, -R61, -RZ ;  /* 0x800000ff3d257221 */ /* 0x000fe20000010100 */
[----:B------:R-:W-:-:S03]  /*3e30*/  IADD3 R40, PT, PT, R55, R40, RZ ;  /* 0x0000002837287210 */ /* 0x000fc60007ffe0ff */
[----:B0-----:R-:W-:-:S04]  /*3e40*/  FFMA R59, R68, R37, 1 ;  /* 0x3f800000443b7423 */ /* 0x001fc80000000025 */
[----:B------:R-:W-:-:S04]  /*3e50*/  FFMA R34, R68, R59, R68 ;  /* 0x0000003b44227223 */ /* 0x000fc80000000044 */
[----:B------:R-:W-:-:S04]  /*3e60*/  FFMA R59, R60, R34, RZ ;  /* 0x000000223c3b7223 */ /* 0x000fc800000000ff */
[----:B------:R-:W-:-:S04]  /*3e70*/  FFMA R55, R37, R59, R60 ;  /* 0x0000003b25377223 */ /* 0x000fc8000000003c */
[----:B------:R-:W-:-:S04]  /*3e80*/  FFMA R55, R34, R55, R59 ;  /* 0x0000003722377223 */ /* 0x000fc8000000003b */
[----:B------:R-:W-:-:S04]  /*3e90*/  FFMA R60, R37, R55, R60 ;  /* 0x00000037253c7223 */ /* 0x000fc8000000003c */
[----:B------:R-:W-:-:S05]  /*3ea0*/  FFMA R37, R34, R60, R55 ;  /* 0x0000003c22257223 */ /* 0x000fca0000000037 */
[----:B------:R-:W-:-:S04]  /*3eb0*/  SHF.R.U32.HI R59, RZ, 0x17, R37 ;  /* 0x00000017ff3b7819 */ /* 0x000fc80000011625 */
[----:B------:R-:W-:-:S04]  /*3ec0*/  LOP3.LUT R59, R59, 0xff, RZ, 0xc0, !PT ;  /* 0x000000ff3b3b7812 */ /* 0x000fc800078ec0ff */
[----:B------:R-:W-:-:S05]  /*3ed0*/  IADD3 R59, PT, PT, R59, R40, RZ ;  /* 0x000000283b3b7210 */ /* 0x000fca0007ffe0ff */
[----:B------:R-:W-:-:S05]  /*3ee0*/  VIADD R61, R59, 0xffffffff ;  /* 0xffffffff3b3d7836 */ /* 0x000fca0000000000 */
[----:B------:R-:W-:-:S13]  /*3ef0*/  ISETP.GE.U32.AND P0, PT, R61, 0xfe, PT ;  /* 0x000000fe3d00780c */ /* 0x000fda0003f06070 */
[----:B------:R-:W-:Y:S05]  /*3f00*/  @!P0 BRA `(.L_x_126) ;  /* 0x0000000000808947 */ /* 0x000fea0003800000 */
[----:B------:R-:W-:-:S13]  /*3f10*/  ISETP.GT.AND P0, PT, R59, 0xfe, PT ;  /* 0x000000fe3b00780c */ /* 0x000fda0003f04270 */
[----:B------:R-:W-:Y:S05]  /*3f20*/  @P0 BRA `(.L_x_127) ;  /* 0x00000000006c0947 */ /* 0x000fea0003800000 */
[----:B------:R-:W-:-:S13]  /*3f30*/  ISETP.GE.AND P0, PT, R59, 0x1, PT ;  /* 0x000000013b00780c */ /* 0x000fda0003f06270 */
[----:B------:R-:W-:Y:S05]  /*3f40*/  @P0 BRA `(.L_x_128) ;  /* 0x0000000000740947 */ /* 0x000fea0003800000 */
[----:B------:R-:W-:Y:S02]  /*3f50*/  ISETP.GE.AND P0, PT, R59, -0x18, PT ;  /* 0xffffffe83b00780c */ /* 0x000fe40003f06270 */
[----:B------:R-:W-:-:S11]  /*3f60*/  LOP3.LUT R37, R37, 0x80000000, RZ, 0xc0, !PT ;  /* 0x8000000025257812 */ /* 0x000fd600078ec0ff */
[----:B------:R-:W-:Y:S05]  /*3f70*/  @!P0 BRA `(.L_x_128) ;  /* 0x0000000000688947 */ /* 0x000fea0003800000 */
[CCC-:B------:R-:W-:Y:S01]  /*3f80*/  FFMA.RP R40, R34.reuse, R60.reuse, R55.reuse ;  /* 0x0000003c22287223 */ /* 0x1c0fe20000008037 */
[CCC-:B------:R-:W-:Y:S01]  /*3f90*/  FFMA.RM R61, R34.reuse, R60.reuse, R55.reuse ;  /* 0x0000003c223d7223 */ /* 0x1c0fe20000004037 */
[----:B------:R-:W-:Y:S01]  /*3fa0*/  FFMA.RZ R34, R34, R60, R55 ;  /* 0x0000003c22227223 */ /* 0x000fe2000000c037 */
[C---:B------:R-:W-:Y:S02]  /*3fb0*/  IADD3 R55, PT, PT, R59.reuse, 0x20, RZ ;  /* 0x000000203b377810 */ /* 0x040fe40007ffe0ff */
[----:B------:R-:W-:Y:S02]  /*3fc0*/  ISETP.NE.AND P1, PT, R59, RZ, PT ;  /* 0x000000ff3b00720c */ /* 0x000fe40003f25270 */
[----:B------:R-:W-:Y:S02]  /*3fd0*/  LOP3.LUT R34, R34, 0x7fffff, RZ, 0xc0, !PT ;  /* 0x007fffff22227812 */ /* 0x000fe400078ec0ff */
[----:B------:R-:W-:Y:S02]  /*3fe0*/  FSETP.NEU.FTZ.AND P0, PT, R40, R61, PT ;  /* 0x0000003d2800720b */ /* 0x000fe40003f1d000 */
[----:B------:R-:W-:-:S02]  /*3ff0*/  LOP3.LUT R40, R34, 0x800000, RZ, 0xfc, !PT ;  /* 0x0080000022287812 */ /* 0x000fc400078efcff */
[C---:B------:R-:W-:Y:S02]  /*4000*/  ISETP.NE.AND P2, PT, R59.reuse, RZ, PT ;  /* 0x000000ff3b00720c */ /* 0x040fe40003f45270 */
[----:B------:R-:W-:Y:S02]  /*4010*/  SHF.L.U32 R34, R40, R55, RZ ;  /* 0x0000003728227219 */ /* 0x000fe400000006ff */
[----:B------:R-:W-:Y:S02]  /*4020*/  IADD3 R59, PT, PT, -R59, RZ, RZ ;  /* 0x000000ff3b3b7210 */ /* 0x000fe40007ffe1ff */
[----:B------:R-:W-:Y:S02]  /*4030*/  ISETP.NE.AND P2, PT, R34, RZ, P2 ;  /* 0x000000ff2200720c */ /* 0x000fe40001745270 */
[----:B------:R-:W-:Y:S02]  /*4040*/  SEL R55, R59, RZ, P1 ;  /* 0x000000ff3b377207 */ /* 0x000fe40000800000 */
[----:B------:R-:W-:-:S02]  /*4050*/  PLOP3.LUT P0, PT, P0, P2, PT, 0xf8, 0x8f ;  /* 0x00000000008f781c */ /* 0x000fc40000705f70 */
[----:B------:R-:W-:Y:S02]  /*4060*/  SHF.R.U32.HI R55, RZ, R55, R40 ;  /* 0x00000037ff377219 */ /* 0x000fe40000011628 */
[----:B------:R-:W-:Y:S02]  /*4070*/  SEL R59, RZ, 0x1, !P0 ;  /* 0x00000001ff3b7807 */ /* 0x000fe40004000000 */
[----:B------:R-:W-:-:S04]  /*4080*/  SHF.R.U32.HI R40, RZ, 0x1, R55 ;  /* 0x00000001ff287819 */ /* 0x000fc80000011637 */
[----:B------:R-:W-:-:S04]  /*4090*/  LOP3.LUT R34, R59, 0x1, R40, 0xf8, !PT ;  /* 0x000000013b227812 */ /* 0x000fc800078ef828 */
[----:B------:R-:W-:-:S04]  /*40a0*/  LOP3.LUT R55, R34, R55, RZ, 0xc0, !PT ;  /* 0x0000003722377212 */ /* 0x000fc800078ec0ff */
[----:B------:R-:W-:-:S04]  /*40b0*/  IADD3 R40, PT, PT, R40, R55, RZ ;  /* 0x0000003728287210 */ /* 0x000fc80007ffe0ff */
[----:B------:R-:W-:Y:S01]  /*40c0*/  LOP3.LUT R37, R40, R37, RZ, 0xfc, !PT ;  /* 0x0000002528257212 */ /* 0x000fe200078efcff */
[----:B------:R-:W-:Y:S06]  /*40d0*/  BRA `(.L_x_128) ;  /* 0x0000000000107947 */ /* 0x000fec0003800000 */
.L_x_127:
[----:B------:R-:W-:-:S04]  /*40e0*/  LOP3.LUT R37, R37, 0x80000000, RZ, 0xc0, !PT ;  /* 0x8000000025257812 */ /* 0x000fc800078ec0ff */
[----:B------:R-:W-:Y:S01]  /*40f0*/  LOP3.LUT R37, R37, 0x7f800000, RZ, 0xfc, !PT ;  /* 0x7f80000025257812 */ /* 0x000fe200078efcff */
[----:B------:R-:W-:Y:S06]  /*4100*/  BRA `(.L_x_128) ;  /* 0x0000000000047947 */ /* 0x000fec0003800000 */
.L_x_126:
[----:B------:R-:W-:-:S07]  /*4110*/  IMAD R37, R40, 0x800000, R37 ;  /* 0x0080000028257824 */ /* 0x000fce00078e0225 */
.L_x_128:
[----:B------:R-:W-:Y:S05]  /*4120*/  BSYNC.RECONVERGENT B3 ;  /* 0x0000000000037941 */ /* 0x000fea0003800200 */
.L_x_125:
[----:B------:R-:W-:Y:S01]  /*4130*/  MOV R34, R37 ;  /* 0x0000002500227202 */ /* 0x000fe20000000f00 */
[----:B------:R-:W-:Y:S06]  /*4140*/  BRA `(.L_x_129) ;  /* 0x0000000000207947 */ /* 0x000fec0003800000 */
.L_x_124:
[----:B------:R-:W-:-:S04]  /*4150*/  LOP3.LUT R34, R37, 0x80000000, R34, 0x48, !PT ;  /* 0x8000000025227812 */ /* 0x000fc800078e4822 */
[----:B------:R-:W-:Y:S01]  /*4160*/  LOP3.LUT R34, R34, 0x7f800000, RZ, 0xfc, !PT ;  /* 0x7f80000022227812 */ /* 0x000fe200078efcff */
[----:B------:R-:W-:Y:S06]  /*4170*/  BRA `(.L_x_129) ;  /* 0x0000000000147947 */ /* 0x000fec0003800000 */
.L_x_123:
[----:B------:R-:W-:Y:S01]  /*4180*/  LOP3.LUT R34, R37, 0x80000000, R34, 0x48, !PT ;  /* 0x8000000025227812 */ /* 0x000fe200078e4822 */
[----:B------:R-:W-:Y:S06]  /*4190*/  BRA `(.L_x_129) ;  /* 0x00000000000c7947 */ /* 0x000fec0003800000 */
.L_x_122:
[----:B------:R-:W0:Y:S01]  /*41a0*/  MUFU.RSQ R34, -QNAN ;  /* 0xffc0000000227908 */ /* 0x000e220000001400 */
[----:B------:R-:W-:Y:S05]  /*41b0*/  BRA `(.L_x_129) ;  /* 0x0000000000047947 */ /* 0x000fea0003800000 */
.L_x_121:
[----:B------:R-:W-:-:S07]  /*41c0*/  FADD.FTZ R34, R34, R37 ;  /* 0x0000002522227221 */ /* 0x000fce0000010000 */
.L_x_129:
[----:B------:R-:W-:Y:S05]  /*41d0*/  BSYNC.RECONVERGENT B2 ;  /* 0x0000000000027941 */ /* 0x000fea0003800200 */
.L_x_119:
[----:B------:R-:W-:Y:S01]  /*41e0*/  HFMA2 R61, -RZ, RZ, 0, 0 ;  /* 0x00000000ff3d7431 */ /* 0x000fe200000001ff */
[----:B------:R-:W-:-:S04]  /*41f0*/  MOV R60, R56 ;  /* 0x00000038003c7202 */ /* 0x000fc80000000f00 */
[----:B0-----:R-:W-:Y:S05]  /*4200*/  RET.REL.NODEC R60 `(compute_immunity_single_pk) ;  /* 0xffffffbc3c7c7950 */ /* 0x001fea0003c3ffff */
.L_x_130:
        /* <DEDUP_REMOVED lines=15> */
.L_x_231:


//--------------------- .text.compute_immunity_with_ic50 --------------------------
	.section	.text.compute_immunity_with_ic50,"ax",@progbits
	.align	128
        .global         compute_immunity_with_ic50
        .type           compute_immunity_with_ic50,@function
        .size           compute_immunity_with_ic50,(.L_x_232 - compute_immunity_with_ic50)
        .other          compute_immunity_with_ic50,@"STO_CUDA_ENTRY STV_DEFAULT"
compute_immunity_with_ic50:
.text.compute_immunity_with_ic50:
[----:B------:R-:W-:Y:S08]  /*0000*/  LDC R1, c[0x0][0x37c] ;  /* 0x0000df00ff017b82 */ /* 0x000ff00000000800 */
[----:B------:R-:W0:Y:S01]  /*0010*/  S2UR UR9, SR_CTAID.X ;  /* 0x00000000000979c3 */ /* 0x000e220000002500 */
[----:B------:R-:W1:Y:S07]  /*0020*/  LDCU.64 UR12, c[0x0][0x3b0] ;  /* 0x00007600ff0c77ac */ /* 0x000e6e0008000a00 */
[----:B------:R-:W1:Y:S01]  /*0030*/  S2UR UR10, SR_CTAID.Y ;  /* 0x00000000000a79c3 */ /* 0x000e620000002600 */
[----:B0-----:R-:W-:-:S04]  /*0040*/  UIMAD.WIDE.U32 UR4, UR9, 0x1b4e81b5, URZ ;  /* 0x1b4e81b5090478a5 */ /* 0x001fc8000f8e00ff */
[----:B------:R-:W-:Y:S02]  /*0050*/  USHF.R.U32.HI UR8, URZ, 0x3, UR5 ;  /* 0x00000003ff087899 */ /* 0x000fe40008011605 */
[----:B-1----:R-:W-:-:S04]  /*0060*/  UISETP.GE.AND UP0, UPT, UR10, UR13, UPT ;  /* 0x0000000d0a00728c */ /* 0x002fc8000bf06270 */
[----:B------:R-:W-:-:S06]  /*0070*/  UISETP.GE.OR UP0, UPT, UR8, UR12, UP0 ;  /* 0x0000000c0800728c */ /* 0x000fcc0008706670 */
[----:B------:R-:W-:-:S13]  /*0080*/  PLOP3.LUT P0, PT, PT, PT, UP0, 0x80, 0x8 ;  /* 0x000000000008781c */ /* 0x000fda0003f0f008 */
[----:B------:R-:W-:Y:S05]  /*0090*/  @P0 EXIT ;  /* 0x000000000000094d */ /* 0x000fea0003800000 */
[----:B------:R-:W0:Y:S02]  /*00a0*/  LDCU.64 UR6, c[0x0][0x3b8] ;  /* 0x00007700ff0677ac */ /* 0x000e240008000a00 */
[----:B0-----:R-:W-:-:S04]  /*00b0*/  UIADD3 UR4, UPT, UPT, UR10, UR7, URZ ;  /* 0x000000070a047290 */ /* 0x001fc8000fffe0ff */
[----:B------:R-:W-:-:S06]  /*00c0*/  UISETP.GE.AND UP0, UPT, UR4, UR6, UPT ;  /* 0x000000060400728c */ /* 0x000fcc000bf06270 */
[----:B------:R-:W-:-:S13]  /*00d0*/  PLOP3.LUT P0, PT, PT, PT, UP0, 0x80, 0x8 ;  /* 0x000000000008781c */ /* 0x000fda0003f0f008 */
[----:B------:R-:W-:Y:S05]  /*00e0*/  @P0 EXIT ;  /* 0x000000000000094d */ /* 0x000fea0003800000 */
[----:B------:R-:W0:Y:S01]  /*00f0*/  S2R R39, SR_TID.X ;  /* 0x0000000000277919 */ /* 0x000e220000002100 */
[----:B------:R-:W-:Y:S01]  /*0100*/  UIMAD UR9, UR8, -0x4b, UR9 ;  /* 0xffffffb5080978a4 */ /* 0x000fe2000f8e0209 */
[----:B------:R-:W-:Y:S01]  /*0110*/  BSSY.RECONVERGENT B0, `(.L_x_131) ;  /* 0x0000026000007945 */ /* 0x000fe20003800200 */
[----:B------:R-:W1:Y:S01]  /*0120*/  LDCU.64 UR16, c[0x0][0x358] ;  /* 0x00006b00ff1077ac */ /* 0x000e620008000a00 */
        /* <DEDUP_REMOVED lines=13> */
[----:B------:R-:W-:Y:S01]  /*0200*/  MOV R0, UR8 ;  /* 0x0000000800007c02 */ /* 0x000fe20008000f00 */
[----:B------:R-:W-:-:S04]  /*0210*/  HFMA2 R8, -RZ, RZ, 1.875, 0 ;  /* 0x3f800000ff087431 */ /* 0x000fc800000001ff */
[----:B------:R-:W-:-:S04]  /*0220*/  IMAD R9, R0, 0xb, R39 ;  /* 0x0000000b00097824 */ /* 0x000fc800078e0227 */
[----:B-1----:R-:W-:-:S06]  /*0230*/  IMAD.WIDE.U32 R2, R9, 0x4, R2 ;  /* 0x0000000409027825 */ /* 0x002fcc00078e0002 */
[----:B------:R1:W4:Y:S01]  /*0240*/  LDG.E.CONSTANT R2, desc[UR16][R2.64] ;  /* 0x0000001002027981 */ /* 0x000322000c1e9900 */
[----:B0-----:R-:W-:-:S05]  /*0250*/  @P1 IMAD.WIDE.U32 R6, R39, 0x4, R6 ;  /* 0x0000000427061825 */ /* 0x001fca00078e0006 */
[----:B------:R0:W5:Y:S01]  /*0260*/  @P1 LDG.E.CONSTANT R8, desc[UR16][R6.64] ;  /* 0x0000001006081981 */ /* 0x000162000c1e9900 */
[----:B------:R-:W-:-:S05]  /*0270*/  @!P0 IMAD.MOV.U32 R0, RZ, RZ, 0x50 ;  /* 0x00000050ff008424 */ /* 0x000fca00078e00ff */
[----:B------:R-:W-:Y:S01]  /*0280*/  @!P0 LEA R0, R39, R0, 0x2 ;  /* 0x0000000027008211 */ /* 0x000fe200078e10ff */
        /* <DEDUP_REMOVED lines=14> */
.L_x_132:
[----:B------:R-:W-:Y:S05]  /*0370*/  BSYNC.RECONVERGENT B0 ;  /* 0x0000000000007941 */ /* 0x000fea0003800200 */
.L_x_131:
[----:B------:R-:W-:Y:S01]  /*0380*/  UIMAD UR7, UR4, UR12, URZ ;  /* 0x0000000c040772a4 */ /* 0x000fe2000f8e02ff */
[----:B------:R-:W-:Y:S05]  /*0390*/  BAR.SYNC.DEFER_BLOCKING 0x0 ;  /* 0x0000000000007b1d */ /* 0x000fea0000010000 */
[----:B------:R-:W-:Y:S01]  /*03a0*/  ISETP.GE.AND P0, PT, R39, UR7, PT ;  /* 0x0000000727007c0c */ /* 0x000fe2000bf06270 */
[----:B------:R-:W-:Y:S01]  /*03b0*/  BSSY.RECONVERGENT B1, `(.L_x_133) ;  /* 0x00002bb000017945 */ /* 0x000fe20003800200 */
[----:B------:R-:W-:Y:S02]  /*03c0*/  CS2R R64, SRZ ;  /* 0x0000000000407805 */ /* 0x000fe4000001ff00 */
[----:B------:R-:W-:-:S09]  /*03d0*/  CS2R R44, SRZ ;  /* 0x00000000002c7805 */ /* 0x000fd2000001ff00 */
[----:B------:R-:W-:Y:S05]  /*03e0*/  @P0 BRA `(.L_x_134) ;  /* 0x0000002800dc0947 */ /* 0x000fea0003800000 */
[----:B------:R-:W1:Y:S01]  /*03f0*/  S2UR UR6, SR_CgaCtaId ;  /* 0x00000000000679c3 */ /* 0x000e620000008800 */
[----:B------:R-:W-:Y:S01]  /*0400*/  UMOV UR5, 0x400 ;  /* 0x0000040000057882 */ /* 0x000fe20000000000 */
[----:B------:R-:W-:Y:S02]  /*0410*/  MOV R36, R39 ;  /* 0x0000002700247202 */ /* 0x000fe40000000f00 */
[----:B------:R-:W-:Y:S02]  /*0420*/  CS2R R44, SRZ ;  /* 0x00000000002c7805 */ /* 0x000fe4000001ff00 */
[----:B------:R-:W-:Y:S01]  /*0430*/  CS2R R64, SRZ ;  /* 0x0000000000407805 */ /* 0x000fe2000001ff00 */
[----:B-1----:R-:W-:Y:S02]  /*0440*/  ULEA UR6, UR6, UR5, 0x18 ;  /* 0x0000000506067291 */ /* 0x002fe4000f8ec0ff */
[----:B------:R-:W-:-:S04]  /*0450*/  UPRMT UR5, UR9, 0x9910, URZ ;  /* 0x0000991009057896 */ /* 0x000fc800080000ff */
[----:B------:R-:W-:-:S03]  /*0460*/  UIMAD UR5, UR5, 0x89, URZ ;  /* 0x00000089050578a4 */ /* 0x000fc6000f8e02ff */
[----:B0-----:R-:W0:Y:S01]  /*0470*/  LDS.128 R8, [UR6+0x60] ;  /* 0x00006006ff087984 */ /* 0x001e220008000c00 */
[----:B------:R-:W-:-:S03]  /*0480*/  ULOP3.LUT UR5, UR5, 0xffff, URZ, 0xc0, !UPT ;  /* 0x0000ffff05057892 */ /* 0x000fc6000f8ec0ff */
[----:B------:R-:W1:Y:S03]  /*0490*/  LDS.128 R40, [UR6+0x70] ;  /* 0x00007006ff287984 */ /* 0x000e660008000c00 */
[----:B------:R-:W-:Y:S01]  /*04a0*/  MOV R38, UR5 ;  /* 0x0000000500267c02 */ /* 0x000fe20008000f00 */
[----:B------:R-:W2:Y:S03]  /*04b0*/  LDS.128 R32, [UR6+0x50] ;  /* 0x00005006ff207984 */ /* 0x000ea60008000c00 */
[----:B------:R-:W-:Y:S01]  /*04c0*/  SHF.R.U32.HI R38, RZ, 0xb, R38 ;  /* 0x0000000bff267819 */ /* 0x000fe20000011626 */
[----:B------:R-:W3:Y:S03]  /*04d0*/  LDS R37, [UR6+0x80] ;  /* 0x00008006ff257984 */ /* 0x000ee60008000800 */
[----:B------:R-:W-:Y:S01]  /*04e0*/  PRMT R0, R38, 0x9910, RZ ;  /* 0x0000991026007816 */ /* 0x000fe200000000ff */
[----:B------:R-:W4:Y:S04]  /*04f0*/  LDS.128 R28, [UR6] ;  /* 0x00000006ff1c7984 */ /* 0x000f280008000c00 */
[----:B------:R-:W4:Y:S04]  /*0500*/  LDS.128 R24, [UR6+0x20] ;  /* 0x00002006ff187984 */ /* 0x000f280008000c00 */
[----:B------:R-:W4:Y:S04]  /*0510*/  LDS.128 R20, [UR6+0x30] ;  /* 0x00003006ff147984 */ /* 0x000f280008000c00 */
[----:B------:R-:W4:Y:S04]  /*0520*/  LDS.128 R16, [UR6+0x10] ;  /* 0x00001006ff107984 */ /* 0x000f280008000c00 */
[----:B------:R-:W4:Y:S01]  /*0530*/  LDS.128 R12, [UR6+0x40] ;  /* 0x00004006ff0c7984 */ /* 0x000f220008000c00 */
[----:B0-----:R-:W-:Y:S01]  /*0540*/  FADD R7, R9, 1 ;  /* 0x3f80000009077421 */ /* 0x001fe20000000000 */
[----:B------:R-:W-:-:S02]  /*0550*/  IMAD R9, R0, 0xf, RZ ;  /* 0x0000000f00097824 */ /* 0x000fc400078e02ff */
[----:B------:R-:W-:Y:S01]  /*0560*/  FADD R6, R10, 1 ;  /* 0x3f8000000a067421 */ /* 0x000fe20000000000 */
[----:B------:R-:W-:Y:S01]  /*0570*/  FADD R8, R8, 1 ;  /* 0x3f80000008087421 */ /* 0x000fe20000000000 */
[----:B------:R-:W-:Y:S01]  /*0580*/  FADD R5, R11, 1 ;  /* 0x3f8000000b057421 */ /* 0x000fe20000000000 */
[----:B------:R-:W-:Y:S02]  /*0590*/  IMAD.MOV R9, RZ, RZ, -R9 ;  /* 0x000000ffff097224 */ /* 0x000fe400078e0a09 */
[----:B-1----:R-:W-:Y:S01]  /*05a0*/  FADD R4, R40, 1 ;  /* 0x3f80000028047421 */ /* 0x002fe20000000000 */
[----:B------:R-:W-:Y:S01]  /*05b0*/  FADD R3, R41, 1 ;  /* 0x3f80000029037421 */ /* 0x000fe20000000000 */
[----:B------:R-:W-:Y:S01]  /*05c0*/  FADD R2, R42, 1 ;  /* 0x3f8000002a027421 */ /* 0x000fe20000000000 */
[----:B------:R-:W-:Y:S01]  /*05d0*/  FADD R0, R43, 1 ;  /* 0x3f8000002b007421 */ /* 0x000fe20000000000 */
[----:B------:R-:W-:Y:S01]  /*05e0*/  PRMT R52, R9, 0x7710, RZ ;  /* 0x0000771009347816 */ /* 0x000fe200000000ff */
[----:B--2---:R-:W-:Y:S01]  /*05f0*/  FADD R9, R34, 1 ;  /* 0x3f80000022097421 */ /* 0x004fe20000000000 */
[----:B------:R-:W-:Y:S01]  /*0600*/  FADD R35, R35, 1 ;  /* 0x3f80000023237421 */ /* 0x000fe20000000000 */
[----:B---3--:R-:W-:Y:S01]  /*0610*/  FADD R10, R37, 1 ;  /* 0x3f800000250a7421 */ /* 0x008fe20000000000 */
[----:B------:R-:W-:-:S07]  /*0620*/  IADD3 R52, PT, PT, R52, UR9, RZ ;  /* 0x0000000934347c10 */ /* 0x000fce000fffe0ff */
.L_x_201:
[----:B------:R-:W-:Y:S01]  /*0630*/  IABS R34, UR4 ;  /* 0x0000000400227c13 */ /* 0x000fe20008000000 */
[----:B------:R-:W-:Y:S01]  /*0640*/  BSSY.RECONVERGENT B0, `(.L_x_135) ;  /* 0x000028e000007945 */ /* 0x000fe20003800200 */
[----:B-----5:R-:W-:Y:S02]  /*0650*/  IABS R42, R36 ;  /* 0x00000024002a7213 */ /* 0x020fe40000000000 */
[----:B------:R-:W0:Y:S01]  /*0660*/  I2F.RP R11, R34 ;  /* 0x00000022000b7306 */ /* 0x000e220000209400 */
[----:B------:R-:W-:-:S07]  /*0670*/  IABS R43, UR4 ;  /* 0x00000004002b7c13 */ /* 0x000fce0008000000 */
[----:B0-----:R-:W0:Y:S02]  /*0680*/  MUFU.RCP R11, R11 ;  /* 0x0000000b000b7308 */ /* 0x001e240000001000 */
[----:B0-----:R-:W-:Y:S02]  /*0690*/  VIADD R40, R11, 0xffffffe ;  /* 0x0ffffffe0b287836 */ /* 0x001fe40000000000 */
[----:B------:R-:W-:-:S04]  /*06a0*/  IMAD.MOV R11, RZ, RZ, -R43 ;  /* 0x000000ffff0b7224 */ /* 0x000fc800078e0a2b */
[----:B------:R0:W1:Y:S02]  /*06b0*/  F2I.FTZ.U32.TRUNC.NTZ R41, R40 ;  /* 0x0000002800297305 */ /* 0x000064000021f000 */
[----:B0-----:R-:W-:Y:S01]  /*06c0*/  HFMA2 R40, -RZ, RZ, 0, 0 ;  /* 0x00000000ff287431 */ /* 0x001fe200000001ff */
[----:B-1----:R-:W-:-:S05]  /*06d0*/  IADD3 R37, PT, PT, RZ, -R41, RZ ;  /* 0x80000029ff257210 */ /* 0x002fca0007ffe0ff */
[----:B------:R-:W-:-:S04]  /*06e0*/  IMAD R37, R37, R34, RZ ;  /* 0x0000002225257224 */ /* 0x000fc800078e02ff */
[----:B------:R-:W-:-:S06]  /*06f0*/  IMAD.HI.U32 R41, R41, R37, R40 ;  /* 0x0000002529297227 */ /* 0x000fcc00078e0028 */
[----:B------:R-:W-:-:S04]  /*0700*/  IMAD.HI.U32 R41, R41, R42, RZ ;  /* 0x0000002a29297227 */ /* 0x000fc800078e00ff */
[----:B------:R-:W-:Y:S02]  /*0710*/  IMAD R11, R41, R11, R42 ;  /* 0x0000000b290b7224 */ /* 0x000fe400078e022a */
[----:B------:R-:W0:Y:S03]  /*0720*/  LDC R42, c[0x0][0x3b8] ;  /* 0x0000ee00ff2a7b82 */ /* 0x000e260000000800 */
[----:B------:R-:W-:-:S13]  /*0730*/  ISETP.GT.U32.AND P1, PT, R34, R11, PT ;  /* 0x0000000b2200720c */ /* 0x000fda0003f24070 */
[-C--:B------:R-:W-:Y:S02]  /*0740*/  @!P1 IADD3 R11, PT, PT, R11, -R34.reuse, RZ ;  /* 0x800000220b0b9210 */ /* 0x080fe40007ffe0ff */
[----:B------:R-:W-:Y:S02]  /*0750*/  @!P1 IADD3 R41, PT, PT, R41, 0x1, RZ ;  /* 0x0000000129299810 */ /* 0x000fe40007ffe0ff */
[----:B------:R-:W-:Y:S02]  /*0760*/  ISETP.GE.U32.AND P0, PT, R11, R34, PT ;  /* 0x000000220b00720c */ /* 0x000fe40003f06070 */
[----:B------:R-:W-:Y:S02]  /*0770*/  LOP3.LUT R11, R36, UR4, RZ, 0x3c, !PT ;  /* 0x00000004240b7c12 */ /* 0x000fe4000f8e3cff */
[----:B------:R-:W-:Y:S02]  /*0780*/  ISETP.NE.AND P1, PT, RZ, UR4, PT ;  /* 0x00000004ff007c0c */ /* 0x000fe4000bf25270 */
[----:B------:R-:W-:-:S07]  /*0790*/  ISETP.GE.AND P2, PT, R11, RZ, PT ;  /* 0x000000ff0b00720c */ /* 0x000fce0003f46270 */
[----:B------:R-:W-:-:S05]  /*07a0*/  @P0 VIADD R41, R41, 0x1 ;  /* 0x0000000129290836 */ /* 0x000fca0000000000 */
[----:B------:R-:W-:-:S04]  /*07b0*/  MOV R34, R41 ;  /* 0x0000002900227202 */ /* 0x000fc80000000f00 */
[----:B------:R-:W-:Y:S02]  /*07c0*/  @!P2 IADD3 R34, PT, PT, -R34, RZ, RZ ;  /* 0x000000ff2222a210 */ /* 0x000fe40007ffe1ff */
[----:B------:R-:W-:-:S05]  /*07d0*/  @!P1 LOP3.LUT R34, RZ, UR4, RZ, 0x33, !PT ;  /* 0x00000004ff229c12 */ /* 0x000fca000f8e33ff */
[----:B------:R-:W-:-:S04]  /*07e0*/  IMAD.MOV R11, RZ, RZ, -R34 ;  /* 0x000000ffff0b7224 */ /* 0x000fc800078e0a22 */
[----:B------:R-:W-:-:S05]  /*07f0*/  IMAD R37, R11, UR4, R36 ;  /* 0x000000040b257c24 */ /* 0x000fca000f8e0224 */
[----:B0-----:R-:W-:-:S13]  /*0800*/  ISETP.GE.AND P0, PT, R37, R42, PT ;  /* 0x0000002a2500720c */ /* 0x001fda0003f06270 */
[----:B------:R-:W-:Y:S05]  /*0810*/  @P0 BRA `(.L_x_136) ;  /* 0x0000002400c00947 */ /* 0x000fea0003800000 */
[----:B------:R-:W-:-:S04]  /*0820*/  IADD3 R59, PT, PT, -R37, UR4, RZ ;  /* 0x00000004253b7c10 */ /* 0x000fc8000fffe1ff */
[----:B------:R-:W-:-:S04]  /*0830*/  IADD3 R11, PT, PT, R59, -0x5dc, RZ ;  /* 0xfffffa243b0b7810 */ /* 0x000fc80007ffe0ff */
[----:B------:R-:W-:-:S13]  /*0840*/  ISETP.GE.U32.AND P0, PT, R11, -0x5db, PT ;  /* 0xfffffa250b00780c */ /* 0x000fda0003f06070 */
[----:B------:R-:W-:Y:S05]  /*0850*/  @!P0 BRA `(.L_x_136) ;  /* 0x0000002400b08947 */ /* 0x000fea0003800000 */
[----:B------:R-:W0:Y:S01]  /*0860*/  LDC.64 R40, c[0x0][0x388] ;  /* 0x0000e200ff287b82 */ /* 0x000e220000000a00 */
[----:B------:R-:W-:-:S04]  /*0870*/  IMAD R11, R34, R42, R37 ;  /* 0x0000002a220b7224 */ /* 0x000fc800078e0225 */
[----:B0-----:R-:W-:-:S05]  /*0880*/  IMAD.WIDE R40, R11, 0x4, R40 ;  /* 0x000000040b287825 */ /* 0x001fca00078e0228 */
[----:B------:R-:W2:Y:S02]  /*0890*/  LDG.E.CONSTANT R51, desc[UR16][R40.64] ;  /* 0x0000001028337981 */ /* 0x000ea4000c1e9900 */
[----:B--2---:R-:W-:-:S13]  /*08a0*/  FSETP.GEU.AND P0, PT, R51, 0.0010000000474974513054, PT ;  /* 0x3a83126f3300780b */ /* 0x004fda0003f0e000 */
[----:B------:R-:W-:Y:S05]  /*08b0*/  @!P0 BRA `(.L_x_136) ;  /* 0x0000002400988947 */ /* 0x000fea0003800000 */
[----:B------:R-:W0:Y:S02]  /*08c0*/  LDC.64 R66, c[0x0][0x390] ;  /* 0x0000e400ff427b82 */ /* 0x000e240000000a00 */
[----:B0-----:R-:W-:-:S06]  /*08d0*/  IMAD.WIDE.U32 R66, R37, 0x8, R66 ;  /* 0x0000000825427825 */ /* 0x001fcc00078e0042 */
[----:B------:R-:W2:Y:S02]  /*08e0*/  LDG.E.64.CONSTANT R66, desc[UR16][R66.64] ;  /* 0x0000001042427981 */ /* 0x000ea4000c1e9b00 */
[----:B--2---:R-:W-:-:S14]  /*08f0*/  DSETP.GEU.AND P0, PT, R66, 1, PT ;  /* 0x3ff000004200742a */ /* 0x004fdc0003f0e000 */
[----:B------:R-:W-:Y:S05]  /*0900*/  @!P0 BRA `(.L_x_136) ;  /* 0x0000002400848947 */ /* 0x000fea0003800000 */
[----:B------:R-:W0:Y:S01]  /*0910*/  LDC.64 R54, c[0x0][0x380] ;  /* 0x0000e000ff367b82 */ /* 0x000e220000000a00 */
[----:B------:R-:W-:Y:S01]  /*0920*/  IMAD R11, R34, 0xb, RZ ;  /* 0x0000000b220b7824 */ /* 0x000fe200078e02ff */
[----:B------:R-:W-:-:S03]  /*0930*/  MOV R34, 0x14 ;  /* 0x0000001400227802 */ /* 0x000fc60000000f00 */
[----:B0-----:R-:W-:Y:S01]  /*0940*/  IMAD.WIDE R54, R11, 0x4, R54 ;  /* 0x000000040b367825 */ /* 0x001fe200078e0236 */
[----:B------:R-:W-:Y:S02]  /*0950*/  LOP3.LUT R11, R52, 0xff, RZ, 0xc0, !PT ;  /* 0x000000ff340b7812 */ /* 0x000fe400078ec0ff */
[----:B------:R-:W-:Y:S01]  /*0960*/  SHF.L.U32 R60, R38, 0x2, RZ ;  /* 0x00000002263c7819 */ /* 0x000fe200000006ff */
[----:B------:R-:W-:Y:S01]  /*0970*/  UMOV UR5, 0x3f317218 ;  /* 0x3f31721800057882 */ /* 0x000fe20000000000 */
[----:B------:R-:W5:Y:S01]  /*0980*/  LDG.E.CONSTANT R57, desc[UR16][R54.64] ;  /* 0x0000001036397981 */ /* 0x000f62000c1e9900 */
[----:B------:R-:W-:-:S03]  /*0990*/  IMAD R34, R11, 0x4, R34 ;  /* 0x000000040b227824 */ /* 0x000fc600078e0222 */
[----:B------:R-:W5:Y:S03]  /*09a0*/  LDG.E.CONSTANT R56, desc[UR16][R54.64+0x4] ;  /* 0x0000041036387981 */ /* 0x000f66000c1e9900 */
[----:B------:R-:W0:Y:S01]  /*09b0*/  LDC R34, c[0x3][R34] ;  /* 0x00c0000022227b82 */ /* 0x000e220000000800 */
[----:B------:R-:W-:Y:S01]  /*09c0*/  LOP3.LUT R60, R60, 0x3fffc, RZ, 0xe2, !PT ;  /* 0x0003fffc3c3c7812 */ /* 0x000fe200078ee2ff */
[----:B------:R-:W5:Y:S01]  /*09d0*/  LDG.E.CONSTANT R50, desc[UR16][R54.64+0x8] ;  /* 0x0000081036327981 */ /* 0x000f62000c1e9900 */
[----:B------:R-:W-:-:S03]  /*09e0*/  MOV R53, UR5 ;  /* 0x0000000500357c02 */ /* 0x000fc60008000f00 */
[----:B------:R-:W5:Y:S02]  /*09f0*/  LDG.E.CONSTANT R49, desc[UR16][R54.64+0xc] ;  /* 0x00000c1036317981 */ /* 0x000f64000c1e9900 */
[----:B------:R-:W1:Y:S02]  /*0a00*/  LDC R60, c[0x3][R60] ;  /* 0x00c000003c3c7b82 */ /* 0x000e640000000800 */
[----:B------:R-:W5:Y:S04]  /*0a10*/  LDG.E.CONSTANT R48, desc[UR16][R54.64+0x10] ;  /* 0x0000101036307981 */ /* 0x000f68000c1e9900 */
[----:B------:R-:W5:Y:S04]  /*0a20*/  LDG.E.CONSTANT R47, desc[UR16][R54.64+0x14] ;  /* 0x00001410362f7981 */ /* 0x000f68000c1e9900 */
[----:B------:R-:W5:Y:S04]  /*0a30*/  LDG.E.CONSTANT R46, desc[UR16][R54.64+0x18] ;  /* 0x00001810362e7981 */ /* 0x000f68000c1e9900 */
[----:B------:R-:W5:Y:S01]  /*0a40*/  LDG.E.CONSTANT R43, desc[UR16][R54.64+0x1c] ;  /* 0x00001c10362b7981 */ /* 0x000f62000c1e9900 */
[----:B0-----:R-:W0:Y:S03]  /*0a50*/  MUFU.RCP R11, R34 ;  /* 0x00000022000b7308 */ /* 0x001e260000001000 */
[----:B------:R-:W5:Y:S04]  /*0a60*/  LDG.E.CONSTANT R42, desc[UR16][R54.64+0x20] ;  /* 0x00002010362a7981 */ /* 0x000f68000c1e9900 */
[----:B------:R-:W5:Y:S01]  /*0a70*/  LDG.E.CONSTANT R41, desc[UR16][R54.64+0x24] ;  /* 0x0000241036297981 */ /* 0x000f62000c1e9900 */
[----:B------:R-:W2:Y:S03]  /*0a80*/  FCHK P0, R53, R34 ;  /* 0x0000002235007302 */ /* 0x000ea60000000000 */
[----:B------:R3:W5:Y:S01]  /*0a90*/  LDG.E.CONSTANT R40, desc[UR16][R54.64+0x28] ;  /* 0x0000281036287981 */ /* 0x000762000c1e9900 */
[----:B0-----:R-:W-:-:S04]  /*0aa0*/  FFMA R58, -R34, R11, 1 ;  /* 0x3f800000223a7423 */ /* 0x001fc8000000010b */
[----:B------:R-:W-:-:S04]  /*0ab0*/  FFMA R11, R11, R58, R11 ;  /* 0x0000003a0b0b7223 */ /* 0x000fc8000000000b */
[----:B------:R-:W-:-:S04]  /*0ac0*/  FFMA R37, R11, 0.69314718246459960938, RZ ;  /* 0x3f3172180b257823 */ /* 0x000fc800000000ff */
[----:B---3--:R-:W-:-:S04]  /*0ad0*/  FFMA R54, -R34, R37, 0.69314718246459960938 ;  /* 0x3f31721822367423 */ /* 0x008fc80000000125 */
[----:B------:R-:W-:Y:S01]  /*0ae0*/  FFMA R11, R11, R54, R37 ;  /* 0x000000360b0b7223 */ /* 0x000fe20000000025 */
[----:B-12---:R-:W-:Y:S06]  /*0af0*/  @!P0 BRA `(.L_x_137) ;  /* 0x0000000000108947 */ /* 0x006fec0003800000 */
[----:B------:R-:W-:Y:S01]  /*0b00*/  IMAD.MOV.U32 R37, RZ, RZ, 0x3f317218 ;  /* 0x3f317218ff257424 */ /* 0x000fe200078e00ff */
[----:B------:R-:W-:-:S07]  /*0b10*/  MOV R54, 0xb30 ;  /* 0x00000b3000367802 */ /* 0x000fce0000000f00 */
[----:B----45:R-:W-:Y:S05]  /*0b20*/  CALL.REL.NOINC `($__internal_2_$__cuda_sm3x_div_rn_noftz_f32_slowpath) ;  /* 0x0000003000307944 */ /* 0x030fea0003c00000 */
[----:B------:R-:W-:-:S07]  /*0b30*/  MOV R11, R34 ;  /* 0x00000022000b7202 */ /* 0x000fce0000000f00 */
.L_x_137:
[----:B------:R-:W-:Y:S01]  /*0b40*/  FMUL R37, R60, R11 ;  /* 0x0000000b3c257220 */ /* 0x000fe20000400000 */
[----:B------:R-:W-:Y:S04]  /*0b50*/  BSSY.RECONVERGENT B4, `(.L_x_138) ;  /* 0x000002d000047945 */ /* 0x000fe80003800200 */
[----:B------:R-:W-:-:S13]  /*0b60*/  FSETP.GT.AND P0, PT, R37, 0.70314717292785644531, PT ;  /* 0x3f3401742500780b */ /* 0x000fda0003f04000 */
[----:B------:R-:W-:Y:S05]  /*0b70*/  @!P0 BRA `(.L_x_139) ;  /* 0x0000000000a48947 */ /* 0x000fea0003800000 */
[----:B------:R-:W-:Y:S01]  /*0b80*/  FADD R58, R37, -0.69314718246459960938 ;  /* 0xbf317218253a7421 */ /* 0x000fe20000000000 */
        /* <DEDUP_REMOVED lines=10> */
[----:B------:R-:W-:-:S07]  /*0c30*/  MOV R54, 0xc50 ;  /* 0x00000c5000367802 */ /* 0x000fce0000000f00 */
[----:B----45:R-:W-:Y:S05]  /*0c40*/  CALL.REL.NOINC `($__internal_2_$__cuda_sm3x_div_rn_noftz_f32_slowpath) ;  /* 0x0000002c00e87944 */ /* 0x030fea0003c00000 */
.L_x_141:
[----:B------:R-:W-:Y:S05]  /*0c50*/  BSYNC.RECONVERGENT B5 ;  /* 0x0000000000057941 */ /* 0x000fea0003800200 */
.L_x_140:
[----:B------:R-:W-:Y:S01]  /*0c60*/  FSETP.GEU.AND P0, PT, R34, 1.175494350822287508e-38, PT ;  /* 0x008000002200780b */ /* 0x000fe20003f0e000 */
[----:B------:R-:W-:-:S12]  /*0c70*/  HFMA2 R54, -RZ, RZ, 1.5048828125, 33.21875 ;  /* 0x3e055027ff367431 */ /* 0x000fd800000001ff */
[----:B------:R-:W-:-:S04]  /*0c80*/  @!P0 FMUL R34, R34, 8388608 ;  /* 0x4b00000022228820 */ /* 0x000fc80000400000 */
[----:B------:R-:W-:-:S05]  /*0c90*/  VIADD R37, R34, 0xc0d55555 ;  /* 0xc0d5555522257836 */ /* 0x000fca0000000000 */
        /* <DEDUP_REMOVED lines=23> */
.L_x_139:
[----:B------:R-:W-:-:S07]  /*0e10*/  FADD R53, R11, R11 ;  /* 0x0000000b0b357221 */ /* 0x000fce0000000000 */
.L_x_142:
[----:B------:R-:W-:Y:S05]  /*0e20*/  BSYNC.RECONVERGENT B4 ;  /* 0x0000000000047941 */ /* 0x000fea0003800200 */
.L_x_138:
[----:B------:R-:W-:Y:S01]  /*0e30*/  HFMA2 R37, -RZ, RZ, 3.7421875, 0 ;  /* 0x437c0000ff257431 */ /* 0x000fe200000001ff */
[----:B------:R-:W-:Y:S01]  /*0e40*/  MOV R34, 0x3bbb989d ;  /* 0x3bbb989d00227802 */ /* 0x000fe20000000f00 */
[C---:B------:R-:W-:Y:S01]  /*0e50*/  FMUL R63, R60.reuse, -R53 ;  /* 0x800000353c3f7220 */ /* 0x040fe20000400000 */
[----:B------:R-:W-:-:S03]  /*0e60*/  FMUL R61, R60, -R11 ;  /* 0x8000000b3c3d7220 */ /* 0x000fc60000400000 */
[-C--:B------:R-:W-:Y:S01]  /*0e70*/  FFMA.SAT R54, R63, R34.reuse, 0.5 ;  /* 0x3f0000003f367423 */ /* 0x080fe20000002022 */
[----:B------:R-:W-:-:S03]  /*0e80*/  FFMA.SAT R58, R61, R34, 0.5 ;  /* 0x3f0000003d3a7423 */ /* 0x000fc60000002022 */
[-C--:B------:R-:W-:Y:S01]  /*0e90*/  FFMA.RM R54, R54, R37.reuse, 12582913 ;  /* 0x4b40000136367423 */ /* 0x080fe20000004025 */
[----:B------:R-:W-:-:S03]  /*0ea0*/  FFMA.RM R55, R58, R37, 12582913 ;  /* 0x4b4000013a377423 */ /* 0x000fc60000004025 */
[C---:B------:R-:W-:Y:S01]  /*0eb0*/  FADD R60, R54.reuse, -12583039 ;  /* 0xcb40007f363c7421 */ /* 0x040fe20000000000 */
[----:B------:R-:W-:Y:S01]  /*0ec0*/  FADD R58, R55, -12583039 ;  /* 0xcb40007f373a7421 */ /* 0x000fe20000000000 */
[----:B------:R-:W-:Y:S02]  /*0ed0*/  IMAD.SHL.U32 R54, R54, 0x800000, RZ ;  /* 0x0080000036367824 */ /* 0x000fe400078e00ff */
[----:B------:R-:W-:Y:S01]  /*0ee0*/  FFMA R60, R63, 1.4426950216293334961, -R60 ;  /* 0x3fb8aa3b3f3c7823 */ /* 0x000fe2000000083c */
[----:B------:R-:W-:-:S03]  /*0ef0*/  FFMA R58, R61, 1.4426950216293334961, -R58 ;  /* 0x3fb8aa3b3d3a7823 */ /* 0x000fc6000000083a */
[----:B------:R-:W-:Y:S01]  /*0f00*/  FFMA R60, R63, 1.925963033500011079e-08, R60 ;  /* 0x32a570603f3c7823 */ /* 0x000fe2000000003c */
[----:B------:R-:W-:-:S03]  /*0f10*/  FFMA R58, R61, 1.925963033500011079e-08, R58 ;  /* 0x32a570603d3a7823 */ /* 0x000fc6000000003a */
[----:B------:R-:W0:Y:S08]  /*0f20*/  MUFU.EX2 R63, R60 ;  /* 0x0000003c003f7308 */ /* 0x000e300000000800 */
[----:B------:R-:W1:Y:S01]  /*0f30*/  MUFU.EX2 R61, R58 ;  /* 0x0000003a003d7308 */ /* 0x000e620000000800 */
[----:B0-----:R-:W-:Y:S01]  /*0f40*/  FMUL R63, R54, R63 ;  /* 0x0000003f363f7220 */ /* 0x001fe20000400000 */
[----:B------:R-:W-:-:S05]  /*0f50*/  SHF.L.U32 R54, R55, 0x17, RZ ;  /* 0x0000001737367819 */ /* 0x000fca00000006ff */
[----:B-1----:R-:W-:-:S05]  /*0f60*/  FFMA R54, R54, R61, -R63 ;  /* 0x0000003d36367223 */ /* 0x002fca000000083f */
[----:B------:R-:W-:-:S13]  /*0f70*/  FSETP.GEU.AND P0, PT, |R54|, 1.00000001335143196e-10, PT ;  /* 0x2edbe6ff3600780b */ /* 0x000fda0003f0e200 */
[----:B------:R-:W-:Y:S05]  /*0f80*/  @!P0 BRA `(.L_x_136) ;  /* 0x0000001c00e48947 */ /* 0x000fea0003800000 */
[----:B------:R-:W-:Y:S01]  /*0f90*/  I2FP.F32.U32 R58, R59 ;  /* 0x0000003b003a7245 */ /* 0x000fe20000201000 */
[----:B------:R-:W-:Y:S01]  /*0fa0*/  BSSY.RECONVERGENT B4, `(.L_x_143) ;  /* 0x000001e000047945 */ /* 0x000fe20003800200 */
[----:B------:R-:W0:Y:S03]  /*0fb0*/  MUFU.RCP R59, R54 ;  /* 0x00000036003b7308 */ /* 0x000e260000001000 */
[C---:B------:R-:W-:Y:S01]  /*0fc0*/  FMUL R55, R58.reuse, -R53 ;  /* 0x800000353a377220 */ /* 0x040fe20000400000 */
[----:B------:R-:W-:-:S03]  /*0fd0*/  FMUL R11, R58, -R11 ;  /* 0x8000000b3a0b7220 */ /* 0x000fc60000400000 */
[-C--:B------:R-:W-:Y:S01]  /*0fe0*/  FFMA.SAT R60, R55, R34.reuse, 0.5 ;  /* 0x3f000000373c7423 */ /* 0x080fe20000002022 */
[----:B------:R-:W-:-:S03]  /*0ff0*/  FFMA.SAT R34, R11, R34, 0.5 ;  /* 0x3f0000000b227423 */ /* 0x000fc60000002022 */
[-C--:B------:R-:W-:Y:S01]  /*1000*/  FFMA.RM R53, R60, R37.reuse, 12582913 ;  /* 0x4b4000013c357423 */ /* 0x080fe20000004025 */
[----:B------:R-:W-:-:S03]  /*1010*/  FFMA.RM R34, R34, R37, 12582913 ;  /* 0x4b40000122227423 */ /* 0x000fc60000004025 */
[C---:B------:R-:W-:Y:S01]  /*1020*/  FADD R58, R53.reuse, -12583039 ;  /* 0xcb40007f353a7421 */ /* 0x040fe20000000000 */
[----:B------:R-:W-:Y:S01]  /*1030*/  SHF.L.U32 R53, R53, 0x17, RZ ;  /* 0x0000001735357819 */ /* 0x000fe200000006ff */
[----:B------:R-:W-:Y:S02]  /*1040*/  IMAD.SHL.U32 R37, R34, 0x800000, RZ ;  /* 0x0080000022257824 */ /* 0x000fe400078e00ff */
[----:B------:R-:W-:-:S04]  /*1050*/  FFMA R58, R55, 1.4426950216293334961, -R58 ;  /* 0x3fb8aa3b373a7823 */ /* 0x000fc8000000083a */
[----:B------:R-:W-:Y:S01]  /*1060*/  FFMA R55, R55, 1.925963033500011079e-08, R58 ;  /* 0x32a5706037377823 */ /* 0x000fe2000000003a */
[----:B------:R-:W-:Y:S01]  /*1070*/  FADD R58, R34, -12583039 ;  /* 0xcb40007f223a7421 */ /* 0x000fe20000000000 */
[----:B0-----:R-:W-:Y:S02]  /*1080*/  FFMA R34, -R54, R59, 1 ;  /* 0x3f80000036227423 */ /* 0x001fe4000000013b */
[----:B------:R-:W0:Y:S01]  /*1090*/  MUFU.EX2 R60, R55 ;  /* 0x00000037003c7308 */ /* 0x000e220000000800 */
[----:B------:R-:W-:Y:S01]  /*10a0*/  FFMA R58, R11, 1.4426950216293334961, -R58 ;  /* 0x3fb8aa3b0b3a7823 */ /* 0x000fe2000000083a */
[----:B------:R-:W-:-:S03]  /*10b0*/  FFMA R34, R59, R34, R59 ;  /* 0x000000223b227223 */ /* 0x000fc6000000003b */
[----:B------:R-:W-:-:S06]  /*10c0*/  FFMA R58, R11, 1.925963033500011079e-08, R58 ;  /* 0x32a570600b3a7823 */ /* 0x000fcc000000003a */
[----:B------:R-:W1:Y:S01]  /*10d0*/  MUFU.EX2 R58, R58 ;  /* 0x0000003a003a7308 */ /* 0x000e620000000800 */
[----:B0-----:R-:W-:-:S04]  /*10e0*/  FMUL R60, R53, R60 ;  /* 0x0000003c353c7220 */ /* 0x001fc80000400000 */
[----:B-1----:R-:W-:-:S04]  /*10f0*/  FFMA R37, R37, R58, -R60 ;  /* 0x0000003a25257223 */ /* 0x002fc8000000083c */
[----:B------:R-:W0:Y:S01]  /*1100*/  FCHK P0, R37, R54 ;  /* 0x0000003625007302 */ /* 0x000e220000000000 */
[----:B------:R-:W-:-:S04]  /*1110*/  FFMA R11, R37, R34, RZ ;  /* 0x00000022250b7223 */ /* 0x000fc800000000ff */
[----:B------:R-:W-:-:S04]  /*1120*/  FFMA R53, -R54, R11, R37 ;  /* 0x0000000b36357223 */ /* 0x000fc80000000125 */
[----:B------:R-:W-:Y:S01]  /*1130*/  FFMA R34, R34, R53, R11 ;  /* 0x0000003522227223 */ /* 0x000fe2000000000b */
[----:B0-----:R-:W-:Y:S06]  /*1140*/  @!P0 BRA `(.L_x_144) ;  /* 0x00000000000c8947 */ /* 0x001fec0003800000 */
[----:B------:R-:W-:Y:S02]  /*1150*/  MOV R34, R54 ;  /* 0x0000003600227202 */ /* 0x000fe40000000f00 */
[----:B------:R-:W-:-:S07]  /*1160*/  MOV R54, 0x1180 ;  /* 0x0000118000367802 */ /* 0x000fce0000000f00 */
[----:B----45:R-:W-:Y:S05]  /*1170*/  CALL.REL.NOINC `($__internal_2_$__cuda_sm3x_div_rn_noftz_f32_slowpath) ;  /* 0x00000028009c7944 */ /* 0x030fea0003c00000 */
.L_x_144:
[----:B------:R-:W-:Y:S05]  /*1180*/  BSYNC.RECONVERGENT B4 ;  /* 0x0000000000047941 */ /* 0x000fea0003800200 */
.L_x_143:
        /* <DEDUP_REMOVED lines=20> */
[----:B----4-:R-:W-:Y:S05]  /*12d0*/  CALL.REL.NOINC `($__internal_2_$__cuda_sm3x_div_rn_noftz_f32_slowpath) ;  /* 0x0000002800447944 */ /* 0x010fea0003c00000 */
.L_x_147:
[----:B------:R-:W-:Y:S05]  /*12e0*/  BSYNC.RECONVERGENT B5 ;  /* 0x0000000000057941 */ /* 0x000fea0003800200 */
.L_x_146:
[----:B------:R-:W-:Y:S05]  /*12f0*/  BSYNC.RECONVERGENT B4 ;  /* 0x0000000000047941 */ /* 0x000fea0003800200 */
.L_x_145:
[----:B------:R-:W-:Y:S01]  /*1300*/  FMNMX R34, R34, 100, PT ;  /* 0x42c8000022227809 */ /* 0x000fe20003800000 */
[----:B------:R-:W-:Y:S03]  /*1310*/  BSSY.RECONVERGENT B4, `(.L_x_148) ;  /* 0x0000010000047945 */ /* 0x000fe60003800200 */
[----:B------:R-:W-:-:S05]  /*1320*/  FMNMX R34, R34, 0.10000000149011611938, !PT ;  /* 0x3dcccccd22227809 */ /* 0x000fca0007800000 */
[----:B----4-:R-:W-:-:S04]  /*1330*/  FFMA R54, R28, R34, R11 ;  /* 0x000000221c367223 */ /* 0x010fc8000000000b */
        /* <DEDUP_REMOVED lines=12> */
[----:B------:R-:W-:Y:S05]  /*1400*/  CALL.REL.NOINC `($__internal_2_$__cuda_sm3x_div_rn_noftz_f32_slowpath) ;  /* 0x0000002400f87944 */ /* 0x000fea0003c00000 */
.L_x_149:
[----:B------:R-:W-:Y:S05]  /*1410*/  BSYNC.RECONVERGENT B4 ;  /* 0x0000000000047941 */ /* 0x000fea0003800200 */
.L_x_148:
        /* <DEDUP_REMOVED lines=19> */
[----:B------:R-:W-:Y:S05]  /*1550*/  CALL.REL.NOINC `($__internal_2_$__cuda_sm3x_div_rn_noftz_f32_slowpath) ;  /* 0x0000002400a47944 */ /* 0x000fea0003c00000 */
.L_x_153:
[----:B------:R-:W-:Y:S05]  /*1560*/  BSYNC.RECONVERGENT B5 ;  /* 0x0000000000057941 */ /* 0x000fea0003800200 */
.L_x_152:
[----:B------:R-:W-:-:S07]  /*1570*/  MOV R37, R34 ;  /* 0x0000002200257202 */ /* 0x000fce0000000f00 */
.L_x_151:
[----:B------:R-:W-:Y:S05]  /*1580*/  BSYNC.RECONVERGENT B4 ;  /* 0x0000000000047941 */ /* 0x000fea0003800200 */
.L_x_150:
        /* <DEDUP_REMOVED lines=16> */
[----:B------:R-:W-:Y:S05]  /*1690*/  CALL.REL.NOINC `($__internal_2_$__cuda_sm3x_div_rn_noftz_f32_slowpath) ;  /* 0x0000002400547944 */ /* 0x000fea0003c00000 */
.L_x_155:
[----:B------:R-:W-:Y:S05]  /*16a0*/  BSYNC.RECONVERGENT B4 ;  /* 0x0000000000047941 */ /* 0x000fea0003800200 */
.L_x_154:
[----:B------:R-:W-:Y:S01]  /*16b0*/  FSETP.GT.AND P0, PT, R50, 0.0099999997764825820923, PT ;  /* 0x3c23d70a3200780b */ /* 0x000fe20003f04000 */
[----:B------:R-:W-:Y:S01]  /*16c0*/  FADD R56, -R57, 1 ;  /* 0x3f80000039387421 */ /* 0x000fe20000000100 */
[----:B------:R-:W-:Y:S01]  /*16d0*/  FSEL R37, R34, RZ, P4 ;  /* 0x000000ff22257208 */ /* 0x000fe20002000000 */
[----:B------:R-:W-:Y:S01]  /*16e0*/  BSSY.RECONVERGENT B4, `(.L_x_156) ;  /* 0x0000014000047945 */ /* 0x000fe20003800200 */
[----:B------:R-:W-:-:S03]  /*16f0*/  MOV R34, R8 ;  /* 0x0000000800227202 */ /* 0x000fc60000000f00 */
        /* <DEDUP_REMOVED lines=17> */
.L_x_158:
[----:B------:R-:W-:Y:S05]  /*1810*/  BSYNC.RECONVERGENT B5 ;  /* 0x0000000000057941 */ /* 0x000fea0003800200 */
.L_x_157:
[----:B------:R-:W-:Y:S05]  /*1820*/  BSYNC.RECONVERGENT B4 ;  /* 0x0000000000047941 */ /* 0x000fea0003800200 */
.L_x_156:
        /* <DEDUP_REMOVED lines=17> */
.L_x_160:
[----:B------:R-:W-:Y:S05]  /*1940*/  BSYNC.RECONVERGENT B4 ;  /* 0x0000000000047941 */ /* 0x000fea0003800200 */
.L_x_159:
        /* <DEDUP_REMOVED lines=21> */
.L_x_163:
[----:B------:R-:W-:Y:S05]  /*1aa0*/  BSYNC.RECONVERGENT B5 ;  /* 0x0000000000057941 */ /* 0x000fea0003800200 */
.L_x_162:
[----:B------:R-:W-:Y:S05]  /*1ab0*/  BSYNC.RECONVERGENT B4 ;  /* 0x0000000000047941 */ /* 0x000fea0003800200 */
.L_x_161:
        /* <DEDUP_REMOVED lines=17> */
.L_x_165:
[----:B------:R-:W-:Y:S05]  /*1bd0*/  BSYNC.RECONVERGENT B4 ;  /* 0x0000000000047941 */ /* 0x000fea0003800200 */
.L_x_164:
        /* <DEDUP_REMOVED lines=21> */
.L_x_168:
[----:B------:R-:W-:Y:S05]  /*1d30*/  BSYNC.RECONVERGENT B5 ;  /* 0x0000000000057941 */ /* 0x000fea0003800200 */
.L_x_167:
[----:B------:R-:W-:Y:S05]  /*1d40*/  BSYNC.RECONVERGENT B4 ;  /* 0x0000000000047941 */ /* 0x000fea0003800200 */
.L_x_166:
        /* <DEDUP_REMOVED lines=17> */
.L_x_170:
[----:B------:R-:W-:Y:S05]  /*1e60*/  BSYNC.RECONVERGENT B4 ;  /* 0x0000000000047941 */ /* 0x000fea0003800200 */
.L_x_169:
[----:B------:R-:W-:Y:S01]  /*1e70*/  FSETP.GT.AND P0, PT, R47, 0.0099999997764825820923, PT ;  /* 0x3c23d70a2f00780b */ /* 0x000fe20003f04000 */
[----:B------:R-:W-:Y:S01]  /*1e80*/  BSSY.RECONVERGENT B4, `(.L_x_171) ;  /* 0x0000015000047945 */ /* 0x000fe20003800200 */
[----:B------:R-:W-:-:S05]  /*1e90*/  FSEL R34, R34, RZ, P4 ;  /* 0x000000ff22227208 */ /* 0x000fca0002000000 */
[----:B------:R-:W-:Y:S01]  /*1ea0*/  FFMA R37, R34, -R23, 1 ;  /* 0x3f80000022257423 */ /* 0x000fe20000000817 */
[----:B------:R-:W-:-:S03]  /*1eb0*/  IMAD.MOV.U32 R34, RZ, RZ, R5 ;  /* 0x000000ffff227224 */ /* 0x000fc600078e0005 */
        /* <DEDUP_REMOVED lines=16> */
.L_x_173:
[----:B------:R-:W-:Y:S05]  /*1fc0*/  BSYNC.RECONVERGENT B5 ;  /* 0x0000000000057941 */ /* 0x000fea0003800200 */
.L_x_172:
[----:B------:R-:W-:Y:S05]  /*1fd0*/  BSYNC.RECONVERGENT B4 ;  /* 0x0000000000047941 */ /* 0x000fea0003800200 */
.L_x_171:
        /* <DEDUP_REMOVED lines=17> */
.L_x_175:
[----:B------:R-:W-:Y:S05]  /*20f0*/  BSYNC.RECONVERGENT B4 ;  /* 0x0000000000047941 */ /* 0x000fea0003800200 */
.L_x_174:
[----:B------:R-:W-:Y:S01]  /*2100*/  FSETP.GT.AND P0, PT, R46, 0.0099999997764825820923, PT ;  /* 0x3c23d70a2e00780b */ /* 0x000fe20003f04000 */
[----:B------:R-:W-:Y:S01]  /*2110*/  BSSY.RECONVERGENT B4, `(.L_x_176) ;  /* 0x0000015000047945 */ /* 0x000fe20003800200 */
[----:B------:R-:W-:Y:S02]  /*2120*/  FSEL R37, R34, RZ, P4 ;  /* 0x000000ff22257208 */ /* 0x000fe40002000000 */
        /* <DEDUP_REMOVED lines=18> */
.L_x_178:
[----:B------:R-:W-:Y:S05]  /*2250*/  BSYNC.RECONVERGENT B5 ;  /* 0x0000000000057941 */ /* 0x000fea0003800200 */
.L_x_177:
[----:B------:R-:W-:Y:S05]  /*2260*/  BSYNC.RECONVERGENT B4 ;  /* 0x0000000000047941 */ /* 0x000fea0003800200 */
.L_x_176:
        /* <DEDUP_REMOVED lines=17> */
.L_x_180:
[----:B------:R-:W-:Y:S05]  /*2380*/  BSYNC.RECONVERGENT B4 ;  /* 0x0000000000047941 */ /* 0x000fea0003800200 */
.L_x_179:
        /* <DEDUP_REMOVED lines=21> */
.L_x_183:
[----:B------:R-:W-:Y:S05]  /*24e0*/  BSYNC.RECONVERGENT B5 ;  /* 0x0000000000057941 */ /* 0x000fea0003800200 */
.L_x_182:
[----:B------:R-:W-:Y:S05]  /*24f0*/  BSYNC.RECONVERGENT B4 ;  /* 0x0000000000047941 */ /* 0x000fea0003800200 */
.L_x_181:
        /* <DEDUP_REMOVED lines=17> */
.L_x_185:
[----:B------:R-:W-:Y:S05]  /*2610*/  BSYNC.RECONVERGENT B4 ;  /* 0x0000000000047941 */ /* 0x000fea0003800200 */
.L_x_184:
        /* <DEDUP_REMOVED lines=21> */
.L_x_188:
[----:B------:R-:W-:Y:S05]  /*2770*/  BSYNC.RECONVERGENT B5 ;  /* 0x0000000000057941 */ /* 0x000fea0003800200 */
.L_x_187:
[----:B------:R-:W-:Y:S05]  /*2780*/  BSYNC.RECONVERGENT B4 ;  /* 0x0000000000047941 */ /* 0x000fea0003800200 */
.L_x_186:
        /* <DEDUP_REMOVED lines=17> */
.L_x_190:
[----:B------:R-:W-:Y:S05]  /*28a0*/  BSYNC.RECONVERGENT B4 ;  /* 0x0000000000047941 */ /* 0x000fea0003800200 */
.L_x_189:
        /* <DEDUP_REMOVED lines=21> */
.L_x_193:
[----:B------:R-:W-:Y:S05]  /*2a00*/  BSYNC.RECONVERGENT B5 ;  /* 0x0000000000057941 */ /* 0x000fea0003800200 */
.L_x_192:
[----:B------:R-:W-:Y:S05]  /*2a10*/  BSYNC.RECONVERGENT B4 ;  /* 0x0000000000047941 */ /* 0x000fea0003800200 */
.L_x_191:
        /* <DEDUP_REMOVED lines=17> */
.L_x_195:
[----:B------:R-:W-:Y:S05]  /*2b30*/  BSYNC.RECONVERGENT B4 ;  /* 0x0000000000047941 */ /* 0x000fea0003800200 */
.L_x_194:
        /* <DEDUP_REMOVED lines=21> */
.L_x_198:
[----:B------:R-:W-:Y:S05]  /*2c90*/  BSYNC.RECONVERGENT B5 ;  /* 0x0000000000057941 */ /* 0x000fea0003800200 */
.L_x_197:
[----:B------:R-:W-:Y:S05]  /*2ca0*/  BSYNC.RECONVERGENT B4 ;  /* 0x0000000000047941 */ /* 0x000fea0003800200 */
.L_x_196:
        /* <DEDUP_REMOVED lines=17> */
.L_x_200:
[----:B------:R-:W-:Y:S05]  /*2dc0*/  BSYNC.RECONVERGENT B4 ;  /* 0x0000000000047941 */ /* 0x000fea0003800200 */
.L_x_199:
        /* <DEDUP_REMOVED lines=18> */
[----:B------:R-:W-:Y:S01]  /*2ef0*/  @!P0 IMAD.MOV.U32 R64, RZ, RZ, R46 ;  /* 0x000000ffff408224 */ /* 0x000fe200078e002e */
[----:B------:R-:W-:-:S06]  /*2f00*/  @!P0 MOV R65, R47 ;  /* 0x0000002f00418202 */ /* 0x000fcc0000000f00 */
[----:B------:R-:W-:-:S11]  /*2f10*/  @!P0 DADD R44, R44, R42 ;  /* 0x000000002c2c8229 */ /* 0x000fd6000000002a */
.L_x_136:
[----:B------:R-:W-:Y:S05]  /*2f20*/  BSYNC.RECONVERGENT B0 ;  /* 0x0000000000007941 */ /* 0x000fea0003800200 */
.L_x_135:
[----:B------:R-:W-:-:S04]  /*2f30*/  IADD3 R36, PT, PT, R36, 0x100, RZ ;  /* 0x0000010024247810 */ /* 0x000fc80007ffe0ff */
[----:B------:R-:W-:-:S13]  /*2f40*/  ISETP.GE.AND P0, PT, R36, UR7, PT ;  /* 0x0000000724007c0c */ /* 0x000fda000bf06270 */
[----:B------:R-:W-:Y:S05]  /*2f50*/  @!P0 BRA `(.L_x_201) ;  /* 0xffffffd400b48947 */ /* 0x000fea000383ffff */
.L_x_134:
[----:B------:R-:W-:Y:S05]  /*2f60*/  BSYNC.RECONVERGENT B1 ;  /* 0x0000000000017941 */ /* 0x000fea0003800200 */
.L_x_133:
[----:B------:R-:W1:Y:S01]  /*2f70*/  S2UR UR18, SR_CgaCtaId ;  /* 0x00000000001279c3 */ /* 0x000e620000008800 */
        /* <DEDUP_REMOVED lines=11> */
[----:B-1----:R-:W-:Y:S02]  /*3030*/  ULEA UR4, UR18, UR4, 0x18 ;  /* 0x0000000412047291 */ /* 0x002fe4000f8ec0ff */
[----:B------:R-:W-:-:S04]  /*3040*/  ULEA UR5, UR18, UR5, 0x18 ;  /* 0x0000000512057291 */ /* 0x000fc8000f8ec0ff */
[C---:B0-----:R-:W-:Y:S02]  /*3050*/  LEA R3, R39.reuse, UR4, 0x3 ;  /* 0x0000000427037c11 */ /* 0x041fe4000f8e18ff */
[----:B------:R-:W-:-:S03]  /*3060*/  LEA R5, R39, UR5, 0x3 ;  /* 0x0000000527057c11 */ /* 0x000fc6000f8e18ff */
[----:B------:R0:W-:Y:S04]  /*3070*/  STS.64 [R3], R64 ;  /* 0x0000004003007388 */ /* 0x0001e80000000a00 */
[----:B------:R0:W-:Y:S01]  /*3080*/  STS.64 [R5], R44 ;  /* 0x0000002c05007388 */ /* 0x0001e20000000a00 */
[----:B------:R-:W-:Y:S06]  /*3090*/  BAR.SYNC.DEFER_BLOCKING 0x0 ;  /* 0x0000000000007b1d */ /* 0x000fec0000010000 */
[----:B------:R-:W-:Y:S05]  /*30a0*/  @P6 BRA `(.L_x_203) ;  /* 0x0000000000406947 */ /* 0x000fea0003800000 */
[----:B------:R-:W-:Y:S04]  /*30b0*/  LDS.64 R6, [R3] ;  /* 0x0000000003067984 */ /* 0x000fe80000000a00 */
[----:B------:R-:W1:Y:S04]  /*30c0*/  LDS.64 R8, [R3+0x400] ;  /* 0x0004000003087984 */ /* 0x000e680000000a00 */
[----:B----4-:R-:W-:Y:S04]  /*30d0*/  LDS.64 R12, [R5] ;  /* 0x00000000050c7984 */ /* 0x010fe80000000a00 */
        /* <DEDUP_REMOVED lines=13> */
.L_x_203:
[----:B------:R-:W-:Y:S05]  /*31b0*/  BSYNC.RECONVERGENT B0 ;  /* 0x0000000000007941 */ /* 0x000fea0003800200 */
.L_x_202:
[----:B------:R-:W-:Y:S06]  /*31c0*/  BAR.SYNC.DEFER_BLOCKING 0x0 ;  /* 0x0000000000007b1d */ /* 0x000fec0000010000 */
[----:B------:R-:W-:Y:S01]  /*31d0*/  BSSY.RECONVERGENT B0, `(.L_x_204) ;  /* 0x0000013000007945 */ /* 0x000fe20003800200 */
[----:B------:R-:W-:-:S03]  /*31e0*/  ISETP.NE.AND P6, PT, R39, RZ, PT ;  /* 0x000000ff2700720c */ /* 0x000fc60003fc5270 */
[----:B------:R-:W-:Y:S10]  /*31f0*/  @P5 BRA `(.L_x_205) ;  /* 0x0000000000405947 */ /* 0x000ff40003800000 */
[----:B------:R-:W-:Y:S04]  /*3200*/  LDS.64 R6, [R3] ;  /* 0x0000000003067984 */ /* 0x000fe80000000a00 */
[----:B------:R-:W2:Y:S04]  /*3210*/  LDS.64 R8, [R3+0x200] ;  /* 0x0002000003087984 */ /* 0x000ea80000000a00 */
[----:B-1--4-:R-:W-:Y:S04]  /*3220*/  LDS.64 R12, [R5] ;  /* 0x00000000050c7984 */ /* 0x012fe80000000a00 */
        /* <DEDUP_REMOVED lines=13> */
.L_x_205:
[----:B------:R-:W-:Y:S05]  /*3300*/  BSYNC.RECONVERGENT B0 ;  /* 0x0000000000007941 */ /* 0x000fea0003800200 */
.L_x_204:
[----:B------:R-:W-:Y:S06]  /*3310*/  BAR.SYNC.DEFER_BLOCKING 0x0 ;  /* 0x0000000000007b1d */ /* 0x000fec0000010000 */
[----:B------:R-:W-:Y:S04]  /*3320*/  BSSY.RECONVERGENT B0, `(.L_x_206) ;  /* 0x0000012000007945 */ /* 0x000fe80003800200 */
[----:B------:R-:W-:Y:S05]  /*3330*/  @P4 BRA `(.L_x_207) ;  /* 0x0000000000404947 */ /* 0x000fea0003800000 */
[----:B------:R-:W-:Y:S04]  /*3340*/  LDS.64 R6, [R3] ;  /* 0x0000000003067984 */ /* 0x000fe80000000a00 */
[----:B------:R-:W3:Y:S04]  /*3350*/  LDS.64 R8, [R3+0x100] ;  /* 0x0001000003087984 */ /* 0x000ee80000000a00 */
[----:B-12-4-:R-:W-:Y:S04]  /*3360*/  LDS.64 R12, [R5] ;  /* 0x00000000050c7984 */ /* 0x016fe80000000a00 */
        /* <DEDUP_REMOVED lines=13> */
.L_x_207:
[----:B------:R-:W-:Y:S05]  /*3440*/  BSYNC.RECONVERGENT B0 ;  /* 0x0000000000007941 */ /* 0x000fea0003800200 */
.L_x_206:
        /* <DEDUP_REMOVED lines=19> */
.L_x_209:
[----:B------:R-:W-:Y:S05]  /*3580*/  BSYNC.RECONVERGENT B0 ;  /* 0x0000000000007941 */ /* 0x000fea0003800200 */
.L_x_208:
        /* <DEDUP_REMOVED lines=19> */
.L_x_211:
[----:B------:R-:W-:Y:S05]  /*36c0*/  BSYNC.RECONVERGENT B0 ;  /* 0x0000000000007941 */ /* 0x000fea0003800200 */
.L_x_210:
        /* <DEDUP_REMOVED lines=19> */
.L_x_213:
[----:B------:R-:W-:Y:S05]  /*3800*/  BSYNC.RECONVERGENT B0 ;  /* 0x0000000000007941 */ /* 0x000fea0003800200 */
.L_x_212:
        /* <DEDUP_REMOVED lines=19> */
.L_x_215:
[----:B------:R-:W-:Y:S05]  /*3940*/  BSYNC.RECONVERGENT B0 ;  /* 0x0000000000007941 */ /* 0x000fea0003800200 */
.L_x_214:
        /* <DEDUP_REMOVED lines=20> */
.L_x_217:
[----:B------:R-:W-:Y:S05]  /*3a90*/  BSYNC.RECONVERGENT B0 ;  /* 0x0000000000007941 */ /* 0x000fea0003800200 */
.L_x_216:
[----:B------:R-:W-:Y:S06]  /*3aa0*/  BAR.SYNC.DEFER_BLOCKING 0x0 ;  /* 0x0000000000007b1d */ /* 0x000fec0000010000 */
[----:B------:R-:W-:Y:S05]  /*3ab0*/  @P6 EXIT ;  /* 0x000000000000694d */ /* 0x000fea0003800000 */
[----:B------:R-:W-:Y:S01]  /*3ac0*/  ULEA UR4, UR18, UR11, 0x18 ;  /* 0x0000000b12047291 */ /* 0x000fe2000f8ec0ff */
[----:B------:R-:W4:Y:S01]  /*3ad0*/  LDCU.64 UR14, c[0x0][0x3b0] ;  /* 0x00007600ff0e77ac */ /* 0x000f220008000a00 */
[----:B------:R-:W4:Y:S07]  /*3ae0*/  LDCU.64 UR12, c[0x0][0x3a8] ;  /* 0x00007500ff0c77ac */ /* 0x000f2e0008000a00 */
[----:B0123--:R-:W-:Y:S01]  /*3af0*/  LDS.64 R2, [UR4+0x88] ;  /* 0x00008804ff027984 */ /* 0x00ffe20008000a00 */
[----:B------:R-:W-:-:S03]  /*3b00*/  UMOV UR5, URZ ;  /* 0x000000ff00057c82 */ /* 0x000fc60008000000 */
[----:B------:R-:W0:Y:S01]  /*3b10*/  LDS.64 R4, [UR4+0x888] ;  /* 0x00088804ff047984 */ /* 0x000e220008000a00 */
[----:B------:R-:W-:Y:S02]  /*3b20*/  UMOV UR4, UR8 ;  /* 0x0000000800047c82 */ /* 0x000fe40008000000 */
[----:B----4-:R-:W-:-:S03]  /*3b30*/  UIMAD.WIDE.U32 UR6, UR9, UR14, UR4 ;  /* 0x0000000e090672a5 */ /* 0x010fc6000f8e0004 */
[----:B------:R-:W-:Y:S02]  /*3b40*/  UMOV UR4, UR10 ;  /* 0x0000000a00047c82 */ /* 0x000fe40008000000 */
[----:B------:R-:W-:Y:S02]  /*3b50*/  UIMAD.WIDE.U32 UR4, UR6, UR15, UR4 ;  /* 0x0000000f060472a5 */ /* 0x000fe4000f8e0004 */
[----:B------:R-:W-:-:S04]  /*3b60*/  UIMAD UR6, UR7, UR15, URZ ;  /* 0x0000000f070672a4 */ /* 0x000fc8000f8e02ff */
[----:B------:R-:W-:Y:S02]  /*3b70*/  UIADD3 UR6, UPT, UPT, UR5, UR6, URZ ;  /* 0x0000000605067290 */ /* 0x000fe4000fffe0ff */
[----:B------:R-:W-:-:S04]  /*3b80*/  ULEA UR5, UP0, UR4, UR12, 0x3 ;  /* 0x0000000c04057291 */ /* 0x000fc8000f8018ff */
[----:B------:R-:W-:Y:S01]  /*3b90*/  ULEA.HI.X UR4, UR4, UR13, UR6, 0x3, UP0 ;  /* 0x0000000d04047291 */ /* 0x000fe200080f1c06 */
[----:B0-----:R-:W-:Y:S01]  /*3ba0*/  DADD R2, R2, R4 ;  /* 0x0000000002027229 */ /* 0x001fe20000000004 */
[----:B------:R-:W-:-:S04]  /*3bb0*/  MOV R4, UR5 ;  /* 0x0000000500047c02 */ /* 0x000fc80008000f00 */
[----:B------:R-:W-:-:S05]  /*3bc0*/  IMAD.U32 R5, RZ, RZ, UR4 ;  /* 0x00000004ff057e24 */ /* 0x000fca000f8e00ff */
[----:B------:R-:W-:Y:S01]  /*3bd0*/  STG.E.64 desc[UR16][R4.64], R2 ;  /* 0x0000000204007986 */ /* 0x000fe2000c101b10 */
[----:B------:R-:W-:Y:S05]  /*3be0*/  EXIT ;  /* 0x000000000000794d */ /* 0x000fea0003800000 */
        .weak           $__internal_2_$__cuda_sm3x_div_rn_noftz_f32_slowpath
        .type           $__internal_2_$__cuda_sm3x_div_rn_noftz_f32_slowpath,@function
        .size           $__internal_2_$__cuda_sm3x_div_rn_noftz_f32_slowpath,(.L_x_232 - $__internal_2_$__cuda_sm3x_div_rn_noftz_f32_slowpath)
$__internal_2_$__cuda_sm3x_div_rn_noftz_f32_slowpath:
[----:B------:R-:W-:Y:S01]  /*3bf0*/  SHF.R.U32.HI R53, RZ, 0x17, R34 ;  /* 0x00000017ff357819 */ /* 0x000fe20000011622 */
[----:B------:R-:W-:Y:S01]  /*3c00*/  BSSY.RECONVERGENT B2, `(.L_x_218) ;  /* 0x0000065000027945 */ /* 0x000fe20003800200 */
[----:B------:R-:W-:Y:S02]  /*3c10*/  SHF.R.U32.HI R58, RZ, 0x17, R37 ;  /* 0x00000017ff3a7819 */ /* 0x000fe40000011625 */
[----:B------:R-:W-:Y:S02]  /*3c20*/  LOP3.LUT R53, R53, 0xff, RZ, 0xc0, !PT ;  /* 0x000000ff35357812 */ /* 0x000fe400078ec0ff */
[----:B------:R-:W-:Y:S02]  /*3c30*/  LOP3.LUT R58, R58, 0xff, RZ, 0xc0, !PT ;  /* 0x000000ff3a3a7812 */ /* 0x000fe400078ec0ff */
[----:B------:R-:W-:-:S04]  /*3c40*/  IADD3 R55, PT, PT, R53, -0x1, RZ ;  /* 0xffffffff35377810 */ /* 0x000fc80007ffe0ff */
[----:B------:R-:W-:Y:S02]  /*3c50*/  ISETP.GT.U32.AND P0, PT, R55, 0xfd, PT ;  /* 0x000000fd3700780c */ /* 0x000fe40003f04070 */
[----:B------:R-:W-:-:S04]  /*3c60*/  IADD3 R55, PT, PT, R58, -0x1, RZ ;  /* 0xffffffff3a377810 */ /* 0x000fc80007ffe0ff */
[----:B------:R-:W-:-:S13]  /*3c70*/  ISETP.GT.U32.OR P0, PT, R55, 0xfd, P0 ;  /* 0x000000fd3700780c */ /* 0x000fda0000704470 */
[----:B------:R-:W-:Y:S01]  /*3c80*/  @!P0 MOV R55, RZ ;  /* 0x000000ff00378202 */ /* 0x000fe20000000f00 */
        /* <DEDUP_REMOVED lines=17> */
[----:B------:R-:W-:-:S05]  /*3da0*/  VIADD R55, R58, 0xffffffff ;  /* 0xffffffff3a377836 */ /* 0x000fca0000000000 */
[----:B------:R-:W-:Y:S02]  /*3db0*/  ISETP.GE.AND P0, PT, R55, RZ, PT ;  /* 0x000000ff3700720c */ /* 0x000fe40003f06270 */
[----:B------:R-:W-:-:S04]  /*3dc0*/  IADD3 R55, PT, PT, R53, -0x1, RZ ;  /* 0xffffffff35377810 */ /* 0x000fc80007ffe0ff */
[----:B------:R-:W-:-:S07]  /*3dd0*/  ISETP.GE.AND P1, PT, R55, RZ, PT ;  /* 0x000000ff3700720c */ /* 0x000fce0003f26270 */
[----:B------:R-:W-:Y:S01]  /*3de0*/  @P0 MOV R55, RZ ;  /* 0x000000ff00370202 */ /* 0x000fe20000000f00 */
[----:B------:R-:W-:Y:S01]  /*3df0*/  @!P0 FFMA R37, R37, 1.84467440737095516160e+19, RZ ;  /* 0x5f80000025258823 */ /* 0x000fe200000000ff */
[----:B------:R-:W-:-:S04]  /*3e00*/  @!P0 MOV R55, 0xffffffc0 ;  /* 0xffffffc000378802 */ /* 0x000fc80000000f00 */
[----:B------:R-:W-:Y:S01]  /*3e10*/  @!P1 FFMA R34, R34, 1.84467440737095516160e+19, RZ ;  /* 0x5f80000022229823 */ /* 0x000fe200000000ff */
[----:B------:R-:W-:-:S07]  /*3e20*/  @!P1 VIADD R55, R55, 0x40 ;  /* 0x0000004037379836 */ /* 0x000fce0000000000 */
.L_x_219:
[----:B------:R-:W-:Y:S01]  /*3e30*/  LEA R63, R53, 0xc0800000, 0x17 ;  /* 0xc0800000353f7811 */ /* 0x000fe200078eb8ff */
[----:B------:R-:W-:Y:S01]  /*3e40*/  BSSY.RECONVERGENT B3, `(.L_x_224) ;  /* 0x0000036000037945 */ /* 0x000fe20003800200 */
[----:B------:R-:W-:Y:S02]  /*3e50*/  IADD3 R62, PT, PT, R58, -0x7f, RZ ;  /* 0xffffff813a3e7810 */ /* 0x000fe40007ffe0ff */
[----:B------:R-:W-:-:S04]  /*3e60*/  IADD3 R63, PT, PT, -R63, R34, RZ ;  /* 0x000000223f3f7210 */ /* 0x000fc80007ffe1ff */
[----:B------:R-:W0:Y:S01]  /*3e70*/  MUFU.RCP R61, R63 ;  /* 0x0000003f003d7308 */ /* 0x000e220000001000 */
[----:B------:R-:W-:-:S04]  /*3e80*/  FADD.FTZ R34, -R63, -RZ ;  /* 0x800000ff3f227221 */ /* 0x000fc80000010100 */
[----:B0-----:R-:W-:-:S04]  /*3e90*/  FFMA R58, R61, R34, 1 ;  /* 0x3f8000003d3a7423 */ /* 0x001fc80000000022 */
[----:B------:R-:W-:Y:S01]  /*3ea0*/  FFMA R58, R61, R58, R61 ;  /* 0x0000003a3d3a7223 */ /* 0x000fe2000000003d */
[C---:B------:R-:W-:Y:S01]  /*3eb0*/  IMAD R61, R62.reuse, -0x800000, R37 ;  /* 0xff8000003e3d7824 */ /* 0x040fe200078e0225 */
[----:B------:R-:W-:-:S03]  /*3ec0*/  IADD3 R62, PT, PT, R62, 0x7f, -R53 ;  /* 0x0000007f3e3e7810 */ /* 0x000fc60007ffe835 */
[----:B------:R-:W-:Y:S01]  /*3ed0*/  FFMA R53, R61, R58, RZ ;  /* 0x0000003a3d357223 */ /* 0x000fe200000000ff */
[----:B------:R-:W-:-:S03]  /*3ee0*/  IADD3 R62, PT, PT, R62, R55, RZ ;  /* 0x000000373e3e7210 */ /* 0x000fc60007ffe0ff */
[----:B------:R-:W-:-:S04]  /*3ef0*/  FFMA R37, R34, R53, R61 ;  /* 0x0000003522257223 */ /* 0x000fc8000000003d */
[----:B------:R-:W-:-:S04]  /*3f00*/  FFMA R37, R58, R37, R53 ;  /* 0x000000253a257223 */ /* 0x000fc80000000035 */
[----:B------:R-:W-:-:S04]  /*3f10*/  FFMA R34, R34, R37, R61 ;  /* 0x0000002522227223 */ /* 0x000fc8000000003d */
[----:B------:R-:W-:-:S05]  /*3f20*/  FFMA R53, R58, R34, R37 ;  /* 0x000000223a357223 */ /* 0x000fca0000000025 */
[----:B------:R-:W-:-:S04]  /*3f30*/  SHF.R.U32.HI R55, RZ, 0x17, R53 ;  /* 0x00000017ff377819 */ /* 0x000fc80000011635 */
[----:B------:R-:W-:-:S05]  /*3f40*/  LOP3.LUT R55, R55, 0xff, RZ, 0xc0, !PT ;  /* 0x000000ff37377812 */ /* 0x000fca00078ec0ff */
[----:B------:R-:W-:-:S05]  /*3f50*/  IMAD.IADD R55, R55, 0x1, R62 ;  /* 0x0000000137377824 */ /* 0x000fca00078e023e */
[----:B------:R-:W-:-:S04]  /*3f60*/  IADD3 R61, PT, PT, R55, -0x1, RZ ;  /* 0xffffffff373d7810 */ /* 0x000fc80007ffe0ff */
        /* <DEDUP_REMOVED lines=12> */
[C---:B------:R-:W-:Y:S02]  /*4030*/  ISETP.NE.AND P1, PT, R55.reuse, RZ, PT ;  /* 0x000000ff3700720c */ /* 0x040fe40003f25270 */
[----:B------:R-:W-:Y:S02]  /*4040*/  ISETP.NE.AND P2, PT, R55, RZ, PT ;  /* 0x000000ff3700720c */ /* 0x000fe40003f45270 */
[----:B------:R-:W-:Y:S02]  /*4050*/  LOP3.LUT R34, R34, 0x7fffff, RZ, 0xc0, !PT ;  /* 0x007fffff22227812 */ /* 0x000fe400078ec0ff */
[----:B------:R-:W-:Y:S02]  /*4060*/  FSETP.NEU.FTZ.AND P0, PT, R61, R62, PT ;  /* 0x0000003e3d00720b */ /* 0x000fe40003f1d000 */
[----:B------:R-:W-:-:S02]  /*4070*/  LOP3.LUT R37, R34, 0x800000, RZ, 0xfc, !PT ;  /* 0x0080000022257812 */ /* 0x000fc400078efcff */
[C---:B------:R-:W-:Y:S02]  /*4080*/  IADD3 R34, PT, PT, R55.reuse, 0x20, RZ ;  /* 0x0000002037227810 */ /* 0x040fe40007ffe0ff */
[----:B------:R-:W-:Y:S02]  /*4090*/  IADD3 R55, PT, PT, -R55, RZ, RZ ;  /* 0x000000ff37377210 */ /* 0x000fe40007ffe1ff */
[----:B------:R-:W-:-:S04]  /*40a0*/  SHF.L.U32 R34, R37, R34, RZ ;  /* 0x0000002225227219 */ /* 0x000fc800000006ff */
[----:B------:R-:W-:Y:S02]  /*40b0*/  ISETP.NE.AND P2, PT, R34, RZ, P2 ;  /* 0x000000ff2200720c */ /* 0x000fe40001745270 */
[----:B------:R-:W-:Y:S02]  /*40c0*/  SEL R34, R55, RZ, P1 ;  /* 0x000000ff37227207 */ /* 0x000fe40000800000 */
[----:B------:R-:W-:Y:S02]  /*40d0*/  PLOP3.LUT P0, PT, P0, P2, PT, 0xf8, 0x8f ;  /* 0x00000000008f781c */ /* 0x000fe40000705f70 */
[----:B------:R-:W-:Y:S02]  /*40e0*/  SHF.R.U32.HI R55, RZ, R34, R37 ;  /* 0x00000022ff377219 */ /* 0x000fe40000011625 */
[----:B------:R-:W-:Y:S02]  /*40f0*/  SEL R34, RZ, 0x1, !P0 ;  /* 0x00000001ff227807 */ /* 0x000fe40004000000 */
[----:B------:R-:W-:-:S04]  /*4100*/  SHF.R.U32.HI R37, RZ, 0x1, R55 ;  /* 0x00000001ff257819 */ /* 0x000fc80000011637 */
[----:B------:R-:W-:-:S04]  /*4110*/  LOP3.LUT R34, R34, 0x1, R37, 0xf8, !PT ;  /* 0x0000000122227812 */ /* 0x000fc800078ef825 */
[----:B------:R-:W-:-:S05]  /*4120*/  LOP3.LUT R34, R34, R55, RZ, 0xc0, !PT ;  /* 0x0000003722227212 */ /* 0x000fca00078ec0ff */
[----:B------:R-:W-:-:S05]  /*4130*/  IMAD.IADD R34, R37, 0x1, R34 ;  /* 0x0000000125227824 */ /* 0x000fca00078e0222 */
[----:B------:R-:W-:Y:S01]  /*4140*/  LOP3.LUT R53, R34, R53, RZ, 0xfc, !PT ;  /* 0x0000003522357212 */ /* 0x000fe200078efcff */
[----:B------:R-:W-:Y:S06]  /*4150*/  BRA `(.L_x_227) ;  /* 0x0000000000107947 */ /* 0x000fec0003800000 */
.L_x_226:
[----:B------:R-:W-:-:S04]  /*4160*/  LOP3.LUT R53, R53, 0x80000000, RZ, 0xc0, !PT ;  /* 0x8000000035357812 */ /* 0x000fc800078ec0ff */
[----:B------:R-:W-:Y:S01]  /*4170*/  LOP3.LUT R53, R53, 0x7f800000, RZ, 0xfc, !PT ;  /* 0x7f80000035357812 */ /* 0x000fe200078efcff */
[----:B------:R-:W-:Y:S06]  /*4180*/  BRA `(.L_x_227) ;  /* 0x0000000000047947 */ /* 0x000fec0003800000 */
.L_x_225:
[----:B------:R-:W-:-:S07]  /*4190*/  LEA R53, R62, R53, 0x17 ;  /* 0x000000353e357211 */ /* 0x000fce00078eb8ff */
.L_x_227:
[----:B------:R-:W-:Y:S05]  /*41a0*/  BSYNC.RECONVERGENT B3 ;  /* 0x0000000000037941 */ /* 0x000fea0003800200 */
.L_x_224:
[----:B------:R-:W-:Y:S01]  /*41b0*/  MOV R34, R53 ;  /* 0x0000003500227202 */ /* 0x000fe20000000f00 */
[----:B------:R-:W-:Y:S06]  /*41c0*/  BRA `(.L_x_228) ;  /* 0x0000000000207947 */ /* 0x000fec0003800000 */
.L_x_223:
[----:B------:R-:W-:-:S04]  /*41d0*/  LOP3.LUT R34, R34, 0x80000000, R37, 0x48, !PT ;  /* 0x8000000022227812 */ /* 0x000fc800078e4825 */
[----:B------:R-:W-:Y:S01]  /*41e0*/  LOP3.LUT R34, R34, 0x7f800000, RZ, 0xfc, !PT ;  /* 0x7f80000022227812 */ /* 0x000fe200078efcff */
[----:B------:R-:W-:Y:S06]  /*41f0*/  BRA `(.L_x_228) ;  /* 0x0000000000147947 */ /* 0x000fec0003800000 */
.L_x_222:
[----:B------:R-:W-:Y:S01]  /*4200*/  LOP3.LUT R34, R34, 0x80000000, R37, 0x48, !PT ;  /* 0x8000000022227812 */ /* 0x000fe200078e4825 */
[----:B------:R-:W-:Y:S06]  /*4210*/  BRA `(.L_x_228) ;  /* 0x00000000000c7947 */ /* 0x000fec0003800000 */
.L_x_221:
[----:B------:R-:W0:Y:S01]  /*4220*/  MUFU.RSQ R34, -QNAN ;  /* 0xffc0000000227908 */ /* 0x000e220000001400 */
[----:B------:R-:W-:Y:S05]  /*4230*/  BRA `(.L_x_228) ;  /* 0x0000000000047947 */ /* 0x000fea0003800000 */
.L_x_220:
[----:B------:R-:W-:-:S07]  /*4240*/  FADD.FTZ R34, R37, R34 ;  /* 0x0000002225227221 */ /* 0x000fce0000010000 */
.L_x_228:
[----:B------:R-:W-:Y:S05]  /*4250*/  BSYNC.RECONVERGENT B2 ;  /* 0x0000000000027941 */ /* 0x000fea0003800200 */
.L_x_218:
[----:B------:R-:W-:-:S04]  /*4260*/  HFMA2 R55, -RZ, RZ, 0, 0 ;  /* 0x00000000ff377431 */ /* 0x000fc800000001ff */
[----:B0-----:R-:W-:Y:S05]  /*4270*/  RET.REL.NODEC R54 `(compute_immunity_with_ic50) ;  /* 0xffffffbc36607950 */ /* 0x001fea0003c3ffff */
.L_x_229:
        /* <DEDUP_REMOVED lines=16> */
.L_x_232:


//--------------------- .nv.shared.reserved.0     --------------------------
	.section	.nv.shared.reserved.0,"aw",@nobits
	.weak		__nv_reservedSMEM_offset_0_alias
	.size		__nv_reservedSMEM_offset_0_alias, 0, 64
	.other		__nv_reservedSMEM_offset_0_alias,@"STO_CUDA_RESERVED_SHARED STV_DEFAULT"
__nv_reservedSMEM_offset_0_alias:
	.zero		0
	.zero		64


//--------------------- .nv.shared.compute_immunity_single_pk --------------------------
	.section	.nv.shared.compute_immunity_single_pk,"aw",@nobits
	.sectionflags	@""
	.align	8
.nv.shared.compute_immunity_single_pk:
	.zero		5256


//--------------------- .nv.shared.compute_immunity_with_ic50 --------------------------
	.section	.nv.shared.compute_immunity_with_ic50,"aw",@nobits
	.sectionflags	@""
	.align	8
.nv.shared.compute_immunity_with_ic50:
	.zero		5256


//--------------------- .nv.constant0.compute_gamma_from_immunity --------------------------
	.section	.nv.constant0.compute_gamma_from_immunity,"a",@progbits
	.sectionflags	@""
	.align	4
.nv.constant0.compute_gamma_from_immunity:
	.zero		960


//--------------------- .nv.constant0.compute_immunity_single_pk --------------------------
	.section	.nv.constant0.compute_immunity_single_pk,"a",@progbits
	.sectionflags	@""
	.align	4
.nv.constant0.compute_immunity_single_pk:
	.zero		964


//--------------------- .nv.constant0.compute_immunity_with_ic50 --------------------------
	.section	.nv.constant0.compute_immunity_with_ic50,"a",@progbits
	.sectionflags	@""
	.align	4
.nv.constant0.compute_immunity_with_ic50:
	.zero		960


//--------------------- SYMBOLS --------------------------

	.type		.nv.reservedSmem.offset0,@object
	.size		.nv.reservedSmem.offset0,0x4
	.type		.nv.reservedSmem.cap,@object
	.size		.nv.reservedSmem.cap,0x4
